def matmul_kernel(
    a_ptr,
    b_ptr,
    c_ptr,
    M,
    N,
    K,
    stride_am,
    stride_ak,
    stride_bk,
    stride_bn,
    stride_cm,
    stride_cn,
    BLOCK_M: tl.constexpr,
    BLOCK_N: tl.constexpr,
    BLOCK_K: tl.constexpr,
    GROUP_M: tl.constexpr,
):
    pid = tl.program_id(axis=0)
    num_pid_m = tl.cdiv(M, BLOCK_M)
    num_pid_n = tl.cdiv(N, BLOCK_N)
    num_pid_in_group = GROUP_M * num_pid_n
    group_id = pid // num_pid_in_group
    first_pid_m = group_id * GROUP_M
    group_size_m = min(num_pid_m - first_pid_m, GROUP_M)
    pid_m = first_pid_m + ((pid % num_pid_in_group) % group_size_m)
    pid_n = (pid % num_pid_in_group) // group_size_m

    offs_am = (pid_m * BLOCK_M + tl.arange(0, BLOCK_M)) % M
    offs_bn = (pid_n * BLOCK_N + tl.arange(0, BLOCK_N)) % N
    offs_k = tl.arange(0, BLOCK_K)
    a_ptrs = a_ptr + offs_am[:, None] * stride_am + offs_k[None, :] * stride_ak
    b_ptrs = b_ptr + offs_k[:, None] * stride_bk + offs_bn[None, :] * stride_bn

    acc = tl.zeros((BLOCK_M, BLOCK_N), dtype=tl.float32)
    for kk in range(0, tl.cdiv(K, BLOCK_K)):
        a = tl.load(a_ptrs, mask=offs_k[None, :] < K - kk * BLOCK_K, other=0.0)
        b = tl.load(b_ptrs, mask=offs_k[:, None] < K - kk * BLOCK_K, other=0.0)
        acc = tl.dot(a, b, acc)
        a_ptrs += BLOCK_K * stride_ak
        b_ptrs += BLOCK_K * stride_bk

    c = acc.to(c_ptr.dtype.element_ty)
    offs_cm = pid_m * BLOCK_M + tl.arange(0, BLOCK_M)
    offs_cn = pid_n * BLOCK_N + tl.arange(0, BLOCK_N)
    c_ptrs = c_ptr + offs_cm[:, None] * stride_cm + offs_cn[None, :] * stride_cn
    mask = (offs_cm[:, None] < M) & (offs_cn[None, :] < N)
    tl.store(c_ptrs, c, mask=mask)

# config = {"BLOCK_K": 64, "BLOCK_M": 16, "BLOCK_N": 32, "GROUP_M": 8, "arch": "sm_100", "dtype": "bf16", "num_ctas": 1, "num_stages": 3, "num_warps": 4}
# arch = sm_100


// ===== COMPILED SASS (sm_100a) =====

	.target	sm_100a

	.elftype	@"ET_EXEC"


//--------------------- .note.nv.tkinfo           --------------------------
	.section	.note.nv.tkinfo,"",@"SHT_NOTE"
	.sectionflags	@"SHF_NOTE_NV_TKINFO"
	.tkinfo
        /*0018*/ 	.word	0x00000081
        /*0030*/ 	.string	""
        /*0030*/ 	.string	"ptxas-blackwell"
        /*0030*/ 	.string	"Cuda compilation tools, release 12.9, V12.9.86"
        /*0030*/ 	.string	"Build cuda_12.9.r12.9/compiler.36037853_0"
        /*0030*/ 	.string	"-v  -suppress-debug-info  -lineinfo  -arch sm_100a "



//--------------------- .note.nv.cuver            --------------------------
	.section	.note.nv.cuver,"",@"SHT_NOTE"
	.sectionflags	@"SHF_NOTE_NV_CUVER"
        /*0018*/ 	.short	0x0001
        /*001a*/ 	.short	0x0064
        /*001c*/ 	.short	0x0001
        /*001e*/ 	.short	0x0000
        /*0020*/ 	.short	0x0001
        /*0022*/ 	.short	0x0000


//--------------------- .nv.info                  --------------------------
	.section	.nv.info,"",@"SHT_CUDA_INFO"
	.align	4


	//----- nvinfo : EIATTR_REGCOUNT
	.align		4
        /*0000*/ 	.byte	0x04, 0x2f
        /*0002*/ 	.short	(.L_1 - .L_0)
	.align		4
.L_0:
        /*0004*/ 	.word	index@(matmul_kernel)
        /*0008*/ 	.word	0x0000005e


	//----- nvinfo : EIATTR_FRAME_SIZE
	.align		4
.L_1:
        /*000c*/ 	.byte	0x04, 0x11
        /*000e*/ 	.short	(.L_3 - .L_2)
	.align		4
.L_2:
        /*0010*/ 	.word	index@(matmul_kernel)
        /*0014*/ 	.word	0x00000000


	//----- nvinfo : EIATTR_MIN_STACK_SIZE
	.align		4
.L_3:
        /*0018*/ 	.byte	0x04, 0x12
        /*001a*/ 	.short	(.L_5 - .L_4)
	.align		4
.L_4:
        /*001c*/ 	.word	index@(matmul_kernel)
        /*0020*/ 	.word	0x00000000
.L_5:


//--------------------- .nv.info.matmul_kernel    --------------------------
	.section	.nv.info.matmul_kernel,"",@"SHT_CUDA_INFO"
	.sectionflags	@""
	.align	4


	//----- nvinfo : EIATTR_CUDA_API_VERSION
	.align		4
        /*0000*/ 	.byte	0x04, 0x37
        /*0002*/ 	.short	(.L_7 - .L_6)
.L_6:
        /*0004*/ 	.word	0x00000081


	//----- nvinfo : EIATTR_KPARAM_INFO
	.align		4
.L_7:
        /*0008*/ 	.byte	0x04, 0x17
        /*000a*/ 	.short	(.L_9 - .L_8)
.L_8:
        /*000c*/ 	.word	0x00000000
        /*0010*/ 	.short	0x000d
        /*0012*/ 	.short	0x0048
        /*0014*/ 	.byte	0x00, 0xf4, 0x21, 0x00


	//----- nvinfo : EIATTR_KPARAM_INFO
	.align		4
.L_9:
        /*0018*/ 	.byte	0x04, 0x17
        /*001a*/ 	.short	(.L_11 - .L_10)
.L_10:
        /*001c*/ 	.word	0x00000000
        /*0020*/ 	.short	0x000c
        /*0022*/ 	.short	0x0040
        /*0024*/ 	.byte	0x00, 0xf4, 0x21, 0x00


	//----- nvinfo : EIATTR_KPARAM_INFO
	.align		4
.L_11:
        /*0028*/ 	.byte	0x04, 0x17
        /*002a*/ 	.short	(.L_13 - .L_12)
.L_12:
        /*002c*/ 	.word	0x00000000
        /*0030*/ 	.short	0x000b
        /*0032*/ 	.short	0x0038
        /*0034*/ 	.byte	0x00, 0xf0, 0x11, 0x00


	//----- nvinfo : EIATTR_KPARAM_INFO
	.align		4
.L_13:
        /*0038*/ 	.byte	0x04, 0x17
        /*003a*/ 	.short	(.L_15 - .L_14)
.L_14:
        /*003c*/ 	.word	0x00000000
        /*0040*/ 	.short	0x000a
        /*0042*/ 	.short	0x0034
        /*0044*/ 	.byte	0x00, 0xf0, 0x11, 0x00


	//----- nvinfo : EIATTR_KPARAM_INFO
	.align		4
.L_15:
        /*0048*/ 	.byte	0x04, 0x17
        /*004a*/ 	.short	(.L_17 - .L_16)
.L_16:
        /*004c*/ 	.word	0x00000000
        /*0050*/ 	.short	0x0009
        /*0052*/ 	.short	0x0030
        /*0054*/ 	.byte	0x00, 0xf0, 0x11, 0x00


	//----- nvinfo : EIATTR_KPARAM_INFO
	.align		4
.L_17:
        /*0058*/ 	.byte	0x04, 0x17
        /*005a*/ 	.short	(.L_19 - .L_18)
.L_18:
        /*005c*/ 	.word	0x00000000
        /*0060*/ 	.short	0x0008
        /*0062*/ 	.short	0x002c
        /*0064*/ 	.byte	0x00, 0xf0, 0x11, 0x00


	//----- nvinfo : EIATTR_KPARAM_INFO
	.align		4
.L_19:
        /*0068*/ 	.byte	0x04, 0x17
        /*006a*/ 	.short	(.L_21 - .L_20)
.L_20:
        /*006c*/ 	.word	0x00000000
        /*0070*/ 	.short	0x0007
        /*0072*/ 	.short	0x0028
        /*0074*/ 	.byte	0x00, 0xf0, 0x11, 0x00


	//----- nvinfo : EIATTR_KPARAM_INFO
	.align		4
.L_21:
        /*0078*/ 	.byte	0x04, 0x17
        /*007a*/ 	.short	(.L_23 - .L_22)
.L_22:
        /*007c*/ 	.word	0x00000000
        /*0080*/ 	.short	0x0006
        /*0082*/ 	.short	0x0024
        /*0084*/ 	.byte	0x00, 0xf0, 0x11, 0x00


	//----- nvinfo : EIATTR_KPARAM_INFO
	.align		4
.L_23:
        /*0088*/ 	.byte	0x04, 0x17
        /*008a*/ 	.short	(.L_25 - .L_24)
.L_24:
        /*008c*/ 	.word	0x00000000
        /*0090*/ 	.short	0x0005
        /*0092*/ 	.short	0x0020
        /*0094*/ 	.byte	0x00, 0xf0, 0x11, 0x00


	//----- nvinfo : EIATTR_KPARAM_INFO
	.align		4
.L_25:
        /*0098*/ 	.byte	0x04, 0x17
        /*009a*/ 	.short	(.L_27 - .L_26)
.L_26:
        /*009c*/ 	.word	0x00000000
        /*00a0*/ 	.short	0x0004
        /*00a2*/ 	.short	0x001c
        /*00a4*/ 	.byte	0x00, 0xf0, 0x11, 0x00


	//----- nvinfo : EIATTR_KPARAM_INFO
	.align		4
.L_27:
        /*00a8*/ 	.byte	0x04, 0x17
        /*00aa*/ 	.short	(.L_29 - .L_28)
.L_28:
        /*00ac*/ 	.word	0x00000000
        /*00b0*/ 	.short	0x0003
        /*00b2*/ 	.short	0x0018
        /*00b4*/ 	.byte	0x00, 0xf0, 0x11, 0x00


	//----- nvinfo : EIATTR_KPARAM_INFO
	.align		4
.L_29:
        /*00b8*/ 	.byte	0x04, 0x17
        /*00ba*/ 	.short	(.L_31 - .L_30)
.L_30:
        /*00bc*/ 	.word	0x00000000
        /*00c0*/ 	.short	0x0002
        /*00c2*/ 	.short	0x0010
        /*00c4*/ 	.byte	0x00, 0xf4, 0x21, 0x00


	//----- nvinfo : EIATTR_KPARAM_INFO
	.align		4
.L_31:
        /*00c8*/ 	.byte	0x04, 0x17
        /*00ca*/ 	.short	(.L_33 - .L_32)
.L_32:
        /*00cc*/ 	.word	0x00000000
        /*00d0*/ 	.short	0x0001
        /*00d2*/ 	.short	0x0008
        /*00d4*/ 	.byte	0x00, 0xf4, 0x21, 0x00


	//----- nvinfo : EIATTR_KPARAM_INFO
	.align		4
.L_33:
        /*00d8*/ 	.byte	0x04, 0x17
        /*00da*/ 	.short	(.L_35 - .L_34)
.L_34:
        /*00dc*/ 	.word	0x00000000
        /*00e0*/ 	.short	0x0000
        /*00e2*/ 	.short	0x0000
        /*00e4*/ 	.byte	0x00, 0xf4, 0x21, 0x00


	//----- nvinfo : EIATTR_SPARSE_MMA_MASK
	.align		4
.L_35:
        /*00e8*/ 	.byte	0x03, 0x50
        /*00ea*/ 	.short	0x0000


	//----- nvinfo : EIATTR_MAXREG_COUNT
	.align		4
        /*00ec*/ 	.byte	0x03, 0x1b
        /*00ee*/ 	.short	0x00ff


	//----- nvinfo : EIATTR_NUM_BARRIERS
	.align		4
        /*00f0*/ 	.byte	0x02, 0x4c
        /*00f2*/ 	.byte	0x01
	.zero		1


	//----- nvinfo : EIATTR_VRC_CTA_INIT_COUNT
	.align		4
        /*00f4*/ 	.byte	0x02, 0x4a
	.zero		1
	.zero		1


	//----- nvinfo : EIATTR_EXIT_INSTR_OFFSETS
	.align		4
        /*00f8*/ 	.byte	0x04, 0x1c
        /*00fa*/ 	.short	(.L_37 - .L_36)


	//   ....[0]....
.L_36:
        /*00fc*/ 	.word	0x00002920


	//   ....[1]....
        /*0100*/ 	.word	0x00002950


	//----- nvinfo : EIATTR_REQNTID
	.align		4
.L_37:
        /*0104*/ 	.byte	0x04, 0x10
        /*0106*/ 	.short	(.L_39 - .L_38)
.L_38:
        /*0108*/ 	.word	0x00000080
        /*010c*/ 	.word	0x00000001
        /*0110*/ 	.word	0x00000001


	//----- nvinfo : EIATTR_CBANK_PARAM_SIZE
	.align		4
.L_39:
        /*0114*/ 	.byte	0x03, 0x19
        /*0116*/ 	.short	0x0050


	//----- nvinfo : EIATTR_PARAM_CBANK
	.align		4
        /*0118*/ 	.byte	0x04, 0x0a
        /*011a*/ 	.short	(.L_41 - .L_40)
	.align		4
.L_40:
        /*011c*/ 	.word	index@(.nv.constant0.matmul_kernel)
        /*0120*/ 	.short	0x0380
        /*0122*/ 	.short	0x0050


	//----- nvinfo : EIATTR_SW_WAR
	.align		4
.L_41:
        /*0124*/ 	.byte	0x04, 0x36
        /*0126*/ 	.short	(.L_43 - .L_42)
.L_42:
        /*0128*/ 	.word	0x00000008
.L_43:


//--------------------- .nv.compat                --------------------------
	.section	.nv.compat,"",@"SHT_CUDA_COMPAT_INFO"
	.align	4
        /*0000*/ 	.byte	0x02, 0x02, 0x01, 0x00, 0x02, 0x05, 0x05, 0x00, 0x02, 0x03, 0x00, 0x00, 0x02, 0x06, 0x01, 0x00


//--------------------- .nv.callgraph             --------------------------
	.section	.nv.callgraph,"",@"SHT_CUDA_CALLGRAPH"
	.align	4
	.sectionentsize	8
	.align		4
        /*0000*/ 	.word	0x00000000
	.align		4
        /*0004*/ 	.word	0xffffffff
	.align		4
        /*0008*/ 	.word	0x00000000
	.align		4
        /*000c*/ 	.word	0xfffffffe
	.align		4
        /*0010*/ 	.word	0x00000000
	.align		4
        /*0014*/ 	.word	0xfffffffd
	.align		4
        /*0018*/ 	.word	0x00000000
	.align		4
        /*001c*/ 	.word	0xfffffffc


//--------------------- .text.matmul_kernel       --------------------------
	.section	.text.matmul_kernel,"ax",@progbits
	.align	128
        .global         matmul_kernel
        .type           matmul_kernel,@function
        .size           matmul_kernel,(.L_x_3 - matmul_kernel)
        .other          matmul_kernel,@"STO_CUDA_ENTRY STV_DEFAULT"
matmul_kernel:
.text.matmul_kernel:
[----:B------:R-:W0:Y:S08]  /*0000*/  LDC R1, c[0x0][0x37c] ;  /* 0x0000df00ff017b82 */ /* 0x000e300000000800 */
[----:B------:R-:W1:Y:S01]  /*0010*/  LDC.64 R14, c[0x0][0x398] ;  /* 0x0000e600ff0e7b82 */ /* 0x000e620000000a00 */
[----:B------:R-:W2:Y:S01]  /*0020*/  S2R R5, SR_CTAID.X ;  /* 0x0000000000057919 */ /* 0x000ea20000002500 */
[----:B------:R-:W3:Y:S01]  /*0030*/  LDCU UR4, c[0x0][0x3a0] ;  /* 0x00007400ff0477ac */ /* 0x000ee20008000800 */
[----:B------:R-:W-:Y:S01]  /*0040*/  UMOV UR5, 0x400 ;  /* 0x0000040000057882 */ /* 0x000fe20000000000 */
[----:B------:R-:W4:Y:S04]  /*0050*/  LDCU.64 UR8, c[0x0][0x358] ;  /* 0x00006b00ff0877ac */ /* 0x000f280008000a00 */
[----:B------:R-:W5:Y:S01]  /*0060*/  S2UR UR6, SR_CgaCtaId ;  /* 0x00000000000679c3 */ /* 0x000f620000008800 */
[----:B---3--:R-:W-:Y:S01]  /*0070*/  UIADD3 UR4, UPT, UPT, UR4, 0x3f, URZ ;  /* 0x0000003f04047890 */ /* 0x008fe2000fffe0ff */
[----:B-1----:R-:W-:-:S03]  /*0080*/  VIADD R0, R15, 0x1f ;  /* 0x0000001f0f007836 */ /* 0x002fc60000000000 */
[----:B------:R-:W-:Y:S02]  /*0090*/  UISETP.GT.AND UP0, UPT, UR4, 0x3f, UPT ;  /* 0x0000003f0400788c */ /* 0x000fe4000bf04270 */
[----:B------:R-:W-:Y:S01]  /*00a0*/  SHF.R.S32.HI R3, RZ, 0x1f, R0 ;  /* 0x0000001fff037819 */ /* 0x000fe20000011400 */
[----:B-----5:R-:W-:-:S03]  /*00b0*/  ULEA UR5, UR6, UR5, 0x18 ;  /* 0x0000000506057291 */ /* 0x020fc6000f8ec0ff */
[----:B------:R-:W-:Y:S02]  /*00c0*/  LEA.HI R3, R3, R0, RZ, 0x5 ;  /* 0x0000000003037211 */ /* 0x000fe400078f28ff */
[----:B--2---:R-:W-:Y:S02]  /*00d0*/  IABS R8, R5 ;  /* 0x0000000500087213 */ /* 0x004fe40000000000 */
[----:B------:R-:W-:-:S05]  /*00e0*/  SHF.R.S32.HI R3, RZ, 0x5, R3 ;  /* 0x00000005ff037819 */ /* 0x000fca0000011403 */
[----:B------:R-:W-:-:S05]  /*00f0*/  IMAD.SHL.U32 R4, R3, 0x8, RZ ;  /* 0x0000000803047824 */ /* 0x000fca00078e00ff */
[-C--:B------:R-:W-:Y:S02]  /*0100*/  IABS R7, R4.reuse ;  /* 0x0000000400077213 */ /* 0x080fe40000000000 */
[----:B------:R-:W-:Y:S02]  /*0110*/  IABS R10, R4 ;  /* 0x00000004000a7213 */ /* 0x000fe40000000000 */
[----:B------:R-:W1:Y:S08]  /*0120*/  I2F.RP R0, R7 ;  /* 0x0000000700007306 */ /* 0x000e700000209400 */
[----:B-1----:R-:W1:Y:S02]  /*0130*/  MUFU.RCP R0, R0 ;  /* 0x0000000000007308 */ /* 0x002e640000001000 */
[----:B-1----:R-:W-:-:S02]  /*0140*/  VIADD R2, R0, 0xffffffe ;  /* 0x0ffffffe00027836 */ /* 0x002fc40000000000 */
[----:B------:R-:W-:-:S04]  /*0150*/  IMAD.MOV R0, RZ, RZ, -R10 ;  /* 0x000000ffff007224 */ /* 0x000fc800078e0a0a */
[----:B------:R1:W2:Y:S02]  /*0160*/  F2I.FTZ.U32.TRUNC.NTZ R3, R2 ;  /* 0x0000000200037305 */ /* 0x0002a4000021f000 */
[----:B-1----:R-:W-:Y:S02]  /*0170*/  IMAD.MOV.U32 R2, RZ, RZ, RZ ;  /* 0x000000ffff027224 */ /* 0x002fe400078e00ff */
[----:B--2---:R-:W-:-:S04]  /*0180*/  IMAD.MOV R6, RZ, RZ, -R3 ;  /* 0x000000ffff067224 */ /* 0x004fc800078e0a03 */
[----:B------:R-:W-:Y:S02]  /*0190*/  IMAD R9, R6, R7, RZ ;  /* 0x0000000706097224 */ /* 0x000fe400078e02ff */
[----:B------:R-:W-:Y:S02]  /*01a0*/  IMAD.MOV.U32 R6, RZ, RZ, R8 ;  /* 0x000000ffff067224 */ /* 0x000fe400078e0008 */
[----:B------:R-:W-:-:S06]  /*01b0*/  IMAD.HI.U32 R3, R3, R9, R2 ;  /* 0x0000000903037227 */ /* 0x000fcc00078e0002 */
[----:B------:R-:W-:-:S04]  /*01c0*/  IMAD.HI.U32 R3, R3, R6, RZ ;  /* 0x0000000603037227 */ /* 0x000fc800078e00ff */
[----:B------:R-:W-:-:S05]  /*01d0*/  IMAD R0, R3, R0, R6 ;  /* 0x0000000003007224 */ /* 0x000fca00078e0206 */
[----:B------:R-:W-:-:S13]  /*01e0*/  ISETP.GT.U32.AND P1, PT, R7, R0, PT ;  /* 0x000000000700720c */ /* 0x000fda0003f24070 */
[----:B------:R-:W-:Y:S02]  /*01f0*/  @!P1 IMAD.IADD R0, R0, 0x1, -R7 ;  /* 0x0000000100009824 */ /* 0x000fe400078e0a07 */
[----:B------:R-:W-:Y:S01]  /*0200*/  @!P1 VIADD R3, R3, 0x1 ;  /* 0x0000000103039836 */ /* 0x000fe20000000000 */
[----:B------:R-:W-:Y:S02]  /*0210*/  ISETP.NE.AND P1, PT, R4, RZ, PT ;  /* 0x000000ff0400720c */ /* 0x000fe40003f25270 */
[----:B------:R-:W-:Y:S02]  /*0220*/  ISETP.GE.U32.AND P0, PT, R0, R7, PT ;  /* 0x000000070000720c */ /* 0x000fe40003f06070 */
[----:B------:R-:W-:-:S04]  /*0230*/  LOP3.LUT R0, R5, R4, RZ, 0x3c, !PT ;  /* 0x0000000405007212 */ /* 0x000fc800078e3cff */
[----:B------:R-:W-:Y:S01]  /*0240*/  ISETP.GE.AND P2, PT, R0, RZ, PT ;  /* 0x000000ff0000720c */ /* 0x000fe20003f46270 */
[----:B------:R-:W-:-:S06]  /*0250*/  VIADD R0, R14, 0xf ;  /* 0x0000000f0e007836 */ /* 0x000fcc0000000000 */
[----:B------:R-:W-:-:S04]  /*0260*/  @P0 VIADD R3, R3, 0x1 ;  /* 0x0000000103030836 */ /* 0x000fc80000000000 */
[----:B------:R-:W-:Y:S01]  /*0270*/  IMAD.MOV.U32 R2, RZ, RZ, R3 ;  /* 0x000000ffff027224 */ /* 0x000fe200078e0003 */
[----:B------:R-:W-:-:S03]  /*0280*/  SHF.R.S32.HI R3, RZ, 0x1f, R0 ;  /* 0x0000001fff037819 */ /* 0x000fc60000011400 */
[----:B------:R-:W-:Y:S01]  /*0290*/  @!P2 IMAD.MOV R2, RZ, RZ, -R2 ;  /* 0x000000ffff02a224 */ /* 0x000fe200078e0a02 */
[----:B------:R-:W-:Y:S02]  /*02a0*/  @!P1 LOP3.LUT R2, RZ, R4, RZ, 0x33, !PT ;  /* 0x00000004ff029212 */ /* 0x000fe400078e33ff */
[----:B------:R-:W-:-:S03]  /*02b0*/  LEA.HI R3, R3, R0, RZ, 0x4 ;  /* 0x0000000003037211 */ /* 0x000fc600078f20ff */
[----:B------:R-:W-:Y:S02]  /*02c0*/  IMAD.SHL.U32 R6, R2, 0x8, RZ ;  /* 0x0000000802067824 */ /* 0x000fe400078e00ff */
[----:B------:R-:W-:-:S03]  /*02d0*/  IMAD.MOV R2, RZ, RZ, -R2 ;  /* 0x000000ffff027224 */ /* 0x000fc600078e0a02 */
[----:B------:R-:W-:Y:S01]  /*02e0*/  LEA.HI.SX32 R3, R3, -R6, 0x1c ;  /* 0x8000000603037211 */ /* 0x000fe200078fe2ff */
[----:B------:R-:W-:-:S03]  /*02f0*/  IMAD R4, R4, R2, R5 ;  /* 0x0000000204047224 */ /* 0x000fc600078e0205 */
[----:B------:R-:W-:Y:S02]  /*0300*/  VIMNMX R11, PT, PT, R3, 0x8, PT ;  /* 0x00000008030b7848 */ /* 0x000fe40003fe0100 */
[----:B------:R-:W-:Y:S02]  /*0310*/  IABS R9, R4 ;  /* 0x0000000400097213 */ /* 0x000fe40000000000 */
[----:B------:R-:W-:-:S04]  /*0320*/  IABS R7, R11 ;  /* 0x0000000b00077213 */ /* 0x000fc80000000000 */
[----:B------:R-:W1:Y:S08]  /*0330*/  I2F.RP R0, R7 ;  /* 0x0000000700007306 */ /* 0x000e700000209400 */
[----:B-1----:R-:W1:Y:S02]  /*0340*/  MUFU.RCP R0, R0 ;  /* 0x0000000000007308 */ /* 0x002e640000001000 */
[----:B-1----:R-:W-:-:S06]  /*0350*/  VIADD R3, R0, 0xffffffe ;  /* 0x0ffffffe00037836 */ /* 0x002fcc0000000000 */
[----:B------:R-:W1:Y:S02]  /*0360*/  F2I.FTZ.U32.TRUNC.NTZ R3, R3 ;  /* 0x0000000300037305 */ /* 0x000e64000021f000 */
[----:B-1----:R-:W-:-:S04]  /*0370*/  IMAD.MOV R8, RZ, RZ, -R3 ;  /* 0x000000ffff087224 */ /* 0x002fc800078e0a03 */
[----:B------:R-:W-:Y:S01]  /*0380*/  IMAD.MOV.U32 R2, RZ, RZ, R8 ;  /* 0x000000ffff027224 */ /* 0x000fe200078e0008 */
[----:B------:R-:W-:-:S03]  /*0390*/  IABS R8, R11 ;  /* 0x0000000b00087213 */ /* 0x000fc60000000000 */
[----:B------:R-:W-:Y:S02]  /*03a0*/  IMAD R5, R2, R7, RZ ;  /* 0x0000000702057224 */ /* 0x000fe400078e02ff */
[----:B------:R-:W-:Y:S02]  /*03b0*/  IMAD.MOV.U32 R2, RZ, RZ, RZ ;  /* 0x000000ffff027224 */ /* 0x000fe400078e00ff */
[----:B------:R-:W-:Y:S02]  /*03c0*/  IMAD.MOV R0, RZ, RZ, -R8 ;  /* 0x000000ffff007224 */ /* 0x000fe400078e0a08 */
        /* <DEDUP_REMOVED lines=9> */
[----:B------:R-:W-:Y:S02]  /*0460*/  ISETP.GE.AND P2, PT, R0, RZ, PT ;  /* 0x000000ff0000720c */ /* 0x000fe40003f46270 */
[----:B------:R-:W1:Y:S05]  /*0470*/  S2R R0, SR_TID.X ;  /* 0x0000000000007919 */ /* 0x000e6a0000002100 */
[----:B------:R-:W-:Y:S02]  /*0480*/  @P0 IADD3 R2, PT, PT, R2, 0x1, RZ ;  /* 0x0000000102020810 */ /* 0x000fe40007ffe0ff */
[----:B------:R-:W-:-:S03]  /*0490*/  PLOP3.LUT P0, PT, PT, PT, UP0, 0x80, 0x8 ;  /* 0x000000000008781c */ /* 0x000fc60003f0f008 */
[----:B------:R-:W-:-:S04]  /*04a0*/  IMAD.MOV.U32 R8, RZ, RZ, R2 ;  /* 0x000000ffff087224 */ /* 0x000fc800078e0002 */
[----:B------:R-:W-:Y:S01]  /*04b0*/  @!P2 IMAD.MOV R8, RZ, RZ, -R8 ;  /* 0x000000ffff08a224 */ /* 0x000fe200078e0a08 */
[----:B------:R-:W-:-:S05]  /*04c0*/  @!P1 LOP3.LUT R8, RZ, R11, RZ, 0x33, !PT ;  /* 0x0000000bff089212 */ /* 0x000fca00078e33ff */
[----:B------:R-:W-:Y:S01]  /*04d0*/  IMAD.MOV R2, RZ, RZ, -R8 ;  /* 0x000000ffff027224 */ /* 0x000fe200078e0a08 */
[----:B------:R-:W-:Y:S01]  /*04e0*/  @!P0 PRMT R32, RZ, 0x7610, R32 ;  /* 0x00007610ff208816 */ /* 0x000fe20000000020 */
[----:B------:R-:W-:Y:S01]  /*04f0*/  IMAD.SHL.U32 R8, R8, 0x20, RZ ;  /* 0x0000002008087824 */ /* 0x000fe200078e00ff */
[----:B------:R-:W-:Y:S01]  /*0500*/  @!P0 PRMT R34, RZ, 0x7610, R34 ;  /* 0x00007610ff228816 */ /* 0x000fe20000000022 */
[----:B------:R-:W-:Y:S01]  /*0510*/  IMAD R2, R11, R2, R4 ;  /* 0x000000020b027224 */ /* 0x000fe200078e0204 */
[----:B------:R-:W-:Y:S02]  /*0520*/  @!P0 PRMT R32, R32, 0x5410, RZ ;  /* 0x0000541020208816 */ /* 0x000fe400000000ff */
[----:B------:R-:W-:Y:S01]  /*0530*/  @!P0 PRMT R34, R34, 0x5410, RZ ;  /* 0x0000541022228816 */ /* 0x000fe200000000ff */
[----:B------:R-:W-:Y:S01]  /*0540*/  IMAD.IADD R2, R6, 0x1, R2 ;  /* 0x0000000106027824 */ /* 0x000fe200078e0202 */
[C---:B-1----:R-:W-:Y:S01]  /*0550*/  LOP3.LUT R3, R0.reuse, 0xf, RZ, 0xc0, !PT ;  /* 0x0000000f00037812 */ /* 0x042fe200078ec0ff */
[----:B------:R-:W-:Y:S01]  /*0560*/  @!P0 IMAD.SHL.U32 R6, R0, 0x20, RZ ;  /* 0x0000002000068824 */ /* 0x000fe200078e00ff */
[----:B------:R-:W-:-:S02]  /*0570*/  SHF.R.U32.HI R5, RZ, 0x4, R0 ;  /* 0x00000004ff057819 */ /* 0x000fc40000011600 */
[----:B------:R-:W-:Y:S01]  /*0580*/  SHF.R.U32.HI R4, RZ, 0x4, R0 ;  /* 0x00000004ff047819 */ /* 0x000fe20000011600 */
[----:B------:R-:W-:Y:S01]  /*0590*/  IMAD R2, R2, 0x10, R3 ;  /* 0x0000001002027824 */ /* 0x000fe200078e0203 */
[----:B------:R-:W-:Y:S02]  /*05a0*/  LOP3.LUT R3, R0, 0x40, RZ, 0xc0, !PT ;  /* 0x0000004000037812 */ /* 0x000fe400078ec0ff */
[----:B------:R-:W-:Y:S02]  /*05b0*/  SGXT.U32 R5, R5, 0x3 ;  /* 0x000000030505781a */ /* 0x000fe40000000000 */
[----:B------:R-:W-:Y:S01]  /*05c0*/  @!P0 LOP3.LUT R7, R6, 0x60, RZ, 0xc0, !PT ;  /* 0x0000006006078812 */ /* 0x000fe200078ec0ff */
[----:B0---4-:R-:W-:Y:S06]  /*05d0*/  BRA.U !UP0, `(.L_x_0) ;  /* 0x0000002108007547 */ /* 0x011fec000b800000 */
[----:B------:R-:W-:Y:S01]  /*05e0*/  IABS R17, R14 ;  /* 0x0000000e00117213 */ /* 0x000fe20000000000 */
[----:B------:R-:W0:Y:S01]  /*05f0*/  LDC.64 R48, c[0x0][0x388] ;  /* 0x0000e200ff307b82 */ /* 0x000e220000000a00 */
[----:B------:R-:W-:Y:S01]  /*0600*/  IABS R13, R15 ;  /* 0x0000000f000d7213 */ /* 0x000fe20000000000 */
[----:B------:R-:W1:Y:S01]  /*0610*/  LDCU UR6, c[0x0][0x3a4] ;  /* 0x00007480ff0677ac */ /* 0x000e620008000800 */
[----:B------:R-:W2:Y:S01]  /*0620*/  I2F.RP R9, R17 ;  /* 0x0000001100097306 */ /* 0x000ea20000209400 */
[----:B------:R-:W-:Y:S01]  /*0630*/  IABS R16, R2 ;  /* 0x0000000200107213 */ /* 0x000fe20000000000 */
[----:B------:R-:W-:Y:S01]  /*0640*/  VIADD R65, R4, 0x38 ;  /* 0x0000003804417836 */ /* 0x000fe20000000000 */
[----:B------:R-:W-:Y:S01]  /*0650*/  ISETP.NE.AND P4, PT, R14, RZ, PT ;  /* 0x000000ff0e00720c */ /* 0x000fe20003f85270 */
[----:B------:R-:W3:Y:S01]  /*0660*/  LDCU UR10, c[0x0][0x3a8] ;  /* 0x00007500ff0a77ac */ /* 0x000ee20008000800 */
[----:B------:R-:W4:Y:S01]  /*0670*/  LDC R66, c[0x0][0x3ac] ;  /* 0x0000eb00ff427b82 */ /* 0x000f220000000800 */
[----:B------:R-:W-:-:S02]  /*0680*/  LOP3.LUT R62, R5, 0x30, RZ, 0xfc, !PT ;  /* 0x00000030053e7812 */ /* 0x000fc400078efcff */
[----:B------:R-:W5:Y:S01]  /*0690*/  I2F.RP R6, R13 ;  /* 0x0000000d00067306 */ /* 0x000f620000209400 */
[C---:B------:R-:W-:Y:S01]  /*06a0*/  LOP3.LUT R64, R5.reuse, 0x20, RZ, 0xfc, !PT ;  /* 0x0000002005407812 */ /* 0x040fe200078efcff */
[----:B------:R-:W0:Y:S01]  /*06b0*/  LDCU UR7, c[0x0][0x3a0] ;  /* 0x00007400ff0777ac */ /* 0x000e220008000800 */
[C---:B------:R-:W-:Y:S02]  /*06c0*/  LOP3.LUT R69, R5.reuse, 0x10, RZ, 0xfc, !PT ;  /* 0x0000001005457812 */ /* 0x040fe400078efcff */
[----:B------:R-:W-:-:S03]  /*06d0*/  LOP3.LUT R63, R5, 0x8, RZ, 0xfc, !PT ;  /* 0x00000008053f7812 */ /* 0x000fc600078efcff */
[----:B--2---:R-:W2:Y:S01]  /*06e0*/  MUFU.RCP R9, R9 ;  /* 0x0000000900097308 */ /* 0x004ea20000001000 */
[----:B---3--:R-:W-:-:S07]  /*06f0*/  IMAD R65, R65, UR10, RZ ;  /* 0x0000000a41417c24 */ /* 0x008fce000f8e02ff */
[----:B-----5:R-:W3:Y:S01]  /*0700*/  MUFU.RCP R6, R6 ;  /* 0x0000000600067308 */ /* 0x020ee20000001000 */
[----:B------:R-:W-:Y:S02]  /*0710*/  IMAD R62, R62, UR10, RZ ;  /* 0x0000000a3e3e7c24 */ /* 0x000fe4000f8e02ff */
[----:B------:R-:W-:Y:S02]  /*0720*/  IMAD R64, R64, UR10, RZ ;  /* 0x0000000a40407c24 */ /* 0x000fe4000f8e02ff */
[----:B------:R-:W-:Y:S02]  /*0730*/  IMAD R69, R69, UR10, RZ ;  /* 0x0000000a45457c24 */ /* 0x000fe4000f8e02ff */
[----:B------:R-:W-:Y:S02]  /*0740*/  IMAD R63, R63, UR10, RZ ;  /* 0x0000000a3f3f7c24 */ /* 0x000fe4000f8e02ff */
[----:B--2---:R-:W-:-:S06]  /*0750*/  VIADD R7, R9, 0xffffffe ;  /* 0x0ffffffe09077836 */ /* 0x004fcc0000000000 */
[----:B------:R-:W2:Y:S01]  /*0760*/  F2I.FTZ.U32.TRUNC.NTZ R7, R7 ;  /* 0x0000000700077305 */ /* 0x000ea2000021f000 */
[----:B---3--:R-:W-:Y:S02]  /*0770*/  VIADD R10, R6, 0xffffffe ;  /* 0x0ffffffe060a7836 */ /* 0x008fe40000000000 */
[----:B------:R-:W-:-:S05]  /*0780*/  IMAD.MOV.U32 R6, RZ, RZ, RZ ;  /* 0x000000ffff067224 */ /* 0x000fca00078e00ff */
[----:B------:R3:W5:Y:S01]  /*0790*/  F2I.FTZ.U32.TRUNC.NTZ R11, R10 ;  /* 0x0000000a000b7305 */ /* 0x000762000021f000 */
[----:B--2---:R-:W-:Y:S02]  /*07a0*/  IMAD.MOV R12, RZ, RZ, -R7 ;  /* 0x000000ffff0c7224 */ /* 0x004fe400078e0a07 */
[----:B---3--:R-:W-:Y:S02]  /*07b0*/  IMAD.MOV.U32 R10, RZ, RZ, RZ ;  /* 0x000000ffff0a7224 */ /* 0x008fe400078e00ff */
[----:B------:R-:W-:-:S04]  /*07c0*/  IMAD R19, R12, R17, RZ ;  /* 0x000000110c137224 */ /* 0x000fc800078e02ff */
[----:B------:R-:W-:Y:S01]  /*07d0*/  IMAD.HI.U32 R9, R7, R19, R6 ;  /* 0x0000001307097227 */ /* 0x000fe200078e0006 */
[----:B------:R-:W-:-:S03]  /*07e0*/  LEA.HI R6, R3, R8, RZ, 0x1a ;  /* 0x0000000803067211 */ /* 0x000fc600078fd0ff */
[----:B-----5:R-:W-:Y:S01]  /*07f0*/  IMAD.MOV R12, RZ, RZ, -R11 ;  /* 0x000000ffff0c7224 */ /* 0x020fe200078e0a0b */
[----:B------:R-:W-:Y:S01]  /*0800*/  IABS R44, R6 ;  /* 0x00000006002c7213 */ /* 0x000fe20000000000 */
[----:B------:R-:W-:-:S04]  /*0810*/  IMAD.HI.U32 R9, R9, R16, RZ ;  /* 0x0000001009097227 */ /* 0x000fc800078e00ff */
[----:B------:R-:W-:Y:S02]  /*0820*/  IMAD.MOV R9, RZ, RZ, -R9 ;  /* 0x000000ffff097224 */ /* 0x000fe400078e0a09 */
[----:B------:R-:W-:Y:S02]  /*0830*/  VIADD R7, R6, 0x1e ;  /* 0x0000001e06077836 */ /* 0x000fe40000000000 */
[C---:B------:R-:W-:Y:S02]  /*0840*/  IMAD R16, R17.reuse, R9, R16 ;  /* 0x0000000911107224 */ /* 0x040fe400078e0210 */
[----:B------:R-:W-:Y:S01]  /*0850*/  IMAD R9, R12, R13, RZ ;  /* 0x0000000d0c097224 */ /* 0x000fe200078e02ff */
[----:B------:R-:W-:Y:S01]  /*0860*/  IABS R12, R7 ;  /* 0x00000007000c7213 */ /* 0x000fe20000000000 */
[----:B------:R-:W-:Y:S01]  /*0870*/  VIADD R19, R6, 0x1c ;  /* 0x0000001c06137836 */ /* 0x000fe20000000000 */
[----:B------:R-:W-:Y:S01]  /*0880*/  ISETP.GT.U32.AND P0, PT, R17, R16, PT ;  /* 0x000000101100720c */ /* 0x000fe20003f04070 */
[----:B------:R-:W-:Y:S01]  /*0890*/  IMAD.HI.U32 R9, R11, R9, R10 ;  /* 0x000000090b097227 */ /* 0x000fe200078e000a */
[----:B------:R-:W-:-:S02]  /*08a0*/  ISETP.GE.AND P3, PT, R7, RZ, PT ;  /* 0x000000ff0700720c */ /* 0x000fc40003f66270 */
[----:B------:R-:W-:Y:S01]  /*08b0*/  IABS R18, R19 ;  /* 0x0000001300127213 */ /* 0x000fe20000000000 */
[C---:B------:R-:W-:Y:S01]  /*08c0*/  VIADD R21, R6.reuse, 0x16 ;  /* 0x0000001606157836 */ /* 0x040fe20000000000 */
[----:B------:R-:W-:Y:S01]  /*08d0*/  IADD3 R7, PT, PT, R6, 0x1a, RZ ;  /* 0x0000001a06077810 */ /* 0x000fe20007ffe0ff */
[----:B------:R-:W-:Y:S01]  /*08e0*/  IMAD.HI.U32 R10, R9, R12, RZ ;  /* 0x0000000c090a7227 */ /* 0x000fe200078e00ff */
[----:B------:R-:W-:Y:S02]  /*08f0*/  ISETP.GE.AND P5, PT, R19, RZ, PT ;  /* 0x000000ff1300720c */ /* 0x000fe40003fa6270 */
[----:B------:R-:W-:Y:S01]  /*0900*/  ISETP.GE.AND P2, PT, R7, RZ, PT ;  /* 0x000000ff0700720c */ /* 0x000fe20003f46270 */
[----:B------:R-:W-:Y:S01]  /*0910*/  IMAD.HI.U32 R11, R9, R18, RZ ;  /* 0x00000012090b7227 */ /* 0x000fe200078e00ff */
[----:B------:R-:W-:-:S03]  /*0920*/  IABS R22, R21 ;  /* 0x0000001500167213 */ /* 0x000fc60000000000 */
[----:B------:R-:W-:Y:S01]  /*0930*/  @!P0 IMAD.IADD R16, R16, 0x1, -R17 ;  /* 0x0000000110108824 */ /* 0x000fe200078e0a11 */
[----:B------:R-:W-:Y:S01]  /*0940*/  ISETP.GE.AND P0, PT, R2, RZ, PT ;  /* 0x000000ff0200720c */ /* 0x000fe20003f06270 */
[----:B------:R-:W-:Y:S02]  /*0950*/  IMAD.MOV R10, RZ, RZ, -R10 ;  /* 0x000000ffff0a7224 */ /* 0x000fe400078e0a0a */
[----:B------:R-:W-:Y:S01]  /*0960*/  IMAD.MOV R11, RZ, RZ, -R11 ;  /* 0x000000ffff0b7224 */ /* 0x000fe200078e0a0b */
[----:B------:R-:W-:Y:S01]  /*0970*/  ISETP.GT.U32.AND P1, PT, R17, R16, PT ;  /* 0x000000101100720c */ /* 0x000fe20003f24070 */
[C---:B------:R-:W-:Y:S02]  /*0980*/  IMAD R10, R13.reuse, R10, R12 ;  /* 0x0000000a0d0a7224 */ /* 0x040fe400078e020c */
[C---:B------:R-:W-:Y:S01]  /*0990*/  IMAD R12, R13.reuse, R11, R18 ;  /* 0x0000000b0d0c7224 */ /* 0x040fe200078e0212 */
[----:B------:R-:W-:Y:S01]  /*09a0*/  IABS R18, R7 ;  /* 0x0000000700127213 */ /* 0x000fe20000000000 */
[C---:B------:R-:W-:Y:S01]  /*09b0*/  VIADD R19, R6.reuse, 0x18 ;  /* 0x0000001806137836 */ /* 0x040fe20000000000 */
[----:B------:R-:W-:Y:S01]  /*09c0*/  ISETP.GT.U32.AND P6, PT, R13, R10, PT ;  /* 0x0000000a0d00720c */ /* 0x000fe20003fc4070 */
[----:B------:R-:W-:-:S02]  /*09d0*/  VIADD R25, R6, 0x10 ;  /* 0x0000001006197836 */ /* 0x000fc40000000000 */
[----:B------:R-:W-:Y:S01]  /*09e0*/  IMAD.HI.U32 R11, R9, R18, RZ ;  /* 0x00000012090b7227 */ /* 0x000fe200078e00ff */
[----:B------:R-:W-:Y:S02]  /*09f0*/  IABS R20, R19 ;  /* 0x0000001300147213 */ /* 0x000fe40000000000 */
[----:B------:R-:W-:Y:S01]  /*0a00*/  IABS R28, R25 ;  /* 0x00000019001c7213 */ /* 0x000fe20000000000 */
[----:B------:R-:W-:Y:S01]  /*0a10*/  @!P1 IMAD.IADD R16, R16, 0x1, -R17 ;  /* 0x0000000110109824 */ /* 0x000fe200078e0a11 */
[----:B------:R-:W-:Y:S01]  /*0a20*/  ISETP.GT.U32.AND P1, PT, R13, R12, PT ;  /* 0x0000000c0d00720c */ /* 0x000fe20003f24070 */
[----:B------:R-:W-:Y:S02]  /*0a30*/  IMAD.MOV R17, RZ, RZ, -R11 ;  /* 0x000000ffff117224 */ /* 0x000fe400078e0a0b */
[----:B------:R-:W-:Y:S02]  /*0a40*/  IMAD.MOV.U32 R7, RZ, RZ, R16 ;  /* 0x000000ffff077224 */ /* 0x000fe400078e0010 */
[----:B------:R-:W-:-:S02]  /*0a50*/  @!P6 IMAD.IADD R10, R10, 0x1, -R13 ;  /* 0x000000010a0ae824 */ /* 0x000fc400078e0a0d */
[----:B------:R-:W-:Y:S01]  /*0a60*/  @!P0 IMAD.MOV R7, RZ, RZ, -R7 ;  /* 0x000000ffff078224 */ /* 0x000fe200078e0a07 */
[----:B------:R-:W-:Y:S01]  /*0a70*/  @!P4 LOP3.LUT R7, RZ, R14, RZ, 0x33, !PT ;  /* 0x0000000eff07c212 */ /* 0x000fe200078e33ff */
[----:B------:R-:W-:Y:S01]  /*0a80*/  IMAD.HI.U32 R11, R9, R20, RZ ;  /* 0x00000014090b7227 */ /* 0x000fe200078e00ff */
[----:B------:R-:W-:Y:S02]  /*0a90*/  ISETP.GE.AND P4, PT, R21, RZ, PT ;  /* 0x000000ff1500720c */ /* 0x000fe40003f86270 */
[----:B------:R-:W-:Y:S01]  /*0aa0*/  ISETP.GE.AND P0, PT, R19, RZ, PT ;  /* 0x000000ff1300720c */ /* 0x000fe20003f06270 */
[----:B------:R-:W-:Y:S01]  /*0ab0*/  @!P1 IMAD.IADD R12, R12, 0x1, -R13 ;  /* 0x000000010c0c9824 */ /* 0x000fe200078e0a0d */
[----:B------:R-:W-:Y:S01]  /*0ac0*/  ISETP.GT.U32.AND P1, PT, R13, R10, PT ;  /* 0x0000000a0d00720c */ /* 0x000fe20003f24070 */
[----:B------:R-:W-:Y:S02]  /*0ad0*/  VIADD R21, R6, 0x14 ;  /* 0x0000001406157836 */ /* 0x000fe40000000000 */
[----:B------:R-:W-:-:S02]  /*0ae0*/  IMAD.MOV R11, RZ, RZ, -R11 ;  /* 0x000000ffff0b7224 */ /* 0x000fc400078e0a0b */
[C---:B------:R-:W-:Y:S01]  /*0af0*/  IMAD R18, R13.reuse, R17, R18 ;  /* 0x000000110d127224 */ /* 0x040fe200078e0212 */
[----:B------:R-:W-:Y:S01]  /*0b00*/  IABS R24, R21 ;  /* 0x0000001500187213 */ /* 0x000fe20000000000 */
[----:B------:R-:W-:Y:S02]  /*0b10*/  IMAD R20, R13, R11, R20 ;  /* 0x0000000b0d147224 */ /* 0x000fe400078e0214 */
[----:B------:R-:W-:Y:S01]  /*0b20*/  IMAD.HI.U32 R16, R9, R22, RZ ;  /* 0x0000001609107227 */ /* 0x000fe200078e00ff */
[----:B------:R-:W-:-:S03]  /*0b30*/  ISETP.GT.U32.AND P6, PT, R13, R18, PT ;  /* 0x000000120d00720c */ /* 0x000fc60003fc4070 */
[----:B------:R-:W-:Y:S01]  /*0b40*/  @!P1 IMAD.IADD R10, R10, 0x1, -R13 ;  /* 0x000000010a0a9824 */ /* 0x000fe200078e0a0d */
[----:B------:R-:W-:Y:S01]  /*0b50*/  ISETP.GT.U32.AND P1, PT, R13, R12, PT ;  /* 0x0000000c0d00720c */ /* 0x000fe20003f24070 */
[----:B------:R-:W-:-:S04]  /*0b60*/  IMAD.HI.U32 R11, R9, R24, RZ ;  /* 0x00000018090b7227 */ /* 0x000fc800078e00ff */
[----:B------:R-:W-:Y:S01]  /*0b70*/  IMAD.MOV R16, RZ, RZ, -R16 ;  /* 0x000000ffff107224 */ /* 0x000fe200078e0a10 */
[----:B------:R-:W-:Y:S01]  /*0b80*/  IADD3 R19, PT, PT, -R11, RZ, RZ ;  /* 0x000000ff0b137210 */ /* 0x000fe20007ffe1ff */
[----:B------:R-:W-:Y:S02]  /*0b90*/  VIADD R29, R6, 0xc ;  /* 0x0000000c061d7836 */ /* 0x000fe40000000000 */
[--C-:B------:R-:W-:Y:S02]  /*0ba0*/  @!P6 IMAD.IADD R18, R18, 0x1, -R13.reuse ;  /* 0x000000011212e824 */ /* 0x100fe400078e0a0d */
[C---:B------:R-:W-:Y:S01]  /*0bb0*/  IMAD R24, R13.reuse, R19, R24 ;  /* 0x000000130d187224 */ /* 0x040fe200078e0218 */
[----:B------:R-:W-:Y:S01]  /*0bc0*/  IABS R32, R29 ;  /* 0x0000001d00207213 */ /* 0x000fe20000000000 */
[----:B------:R-:W-:Y:S01]  /*0bd0*/  @!P1 IMAD.IADD R12, R12, 0x1, -R13 ;  /* 0x000000010c0c9824 */ /* 0x000fe200078e0a0d */
[C---:B------:R-:W-:Y:S01]  /*0be0*/  ISETP.GT.U32.AND P1, PT, R13.reuse, R20, PT ;  /* 0x000000140d00720c */ /* 0x040fe20003f24070 */
[C---:B------:R-:W-:Y:S01]  /*0bf0*/  IMAD R22, R13.reuse, R16, R22 ;  /* 0x000000100d167224 */ /* 0x040fe200078e0216 */
[----:B------:R-:W-:Y:S01]  /*0c00*/  ISETP.GT.U32.AND P6, PT, R13, R18, PT ;  /* 0x000000120d00720c */ /* 0x000fe20003fc4070 */
[----:B------:R-:W-:-:S04]  /*0c10*/  IMAD.HI.U32 R16, R9, R28, RZ ;  /* 0x0000001c09107227 */ /* 0x000fc800078e00ff */
[----:B------:R-:W-:Y:S02]  /*0c20*/  IMAD.MOV R16, RZ, RZ, -R16 ;  /* 0x000000ffff107224 */ /* 0x000fe400078e0a10 */
[----:B------:R-:W-:Y:S02]  /*0c30*/  VIADD R23, R6, 0x12 ;  /* 0x0000001206177836 */ /* 0x000fe40000000000 */
[C---:B------:R-:W-:Y:S02]  /*0c40*/  IMAD R28, R13.reuse, R16, R28 ;  /* 0x000000100d1c7224 */ /* 0x040fe400078e021c */
[--C-:B------:R-:W-:Y:S01]  /*0c50*/  @!P1 IMAD.IADD R20, R20, 0x1, -R13.reuse ;  /* 0x0000000114149824 */ /* 0x100fe200078e0a0d */
[----:B------:R-:W-:Y:S01]  /*0c60*/  ISETP.GT.U32.AND P1, PT, R13, R24, PT ;  /* 0x000000180d00720c */ /* 0x000fe20003f24070 */
[----:B------:R-:W-:Y:S01]  /*0c70*/  @!P6 IMAD.IADD R18, R18, 0x1, -R13 ;  /* 0x000000011212e824 */ /* 0x000fe200078e0a0d */
[----:B------:R-:W-:Y:S01]  /*0c80*/  IABS R26, R23 ;  /* 0x00000017001a7213 */ /* 0x000fe20000000000 */
[----:B------:R-:W-:Y:S01]  /*0c90*/  IMAD.HI.U32 R11, R9, R32, RZ ;  /* 0x00000020090b7227 */ /* 0x000fe200078e00ff */
[----:B------:R-:W-:-:S03]  /*0ca0*/  ISETP.GT.U32.AND P6, PT, R13, R22, PT ;  /* 0x000000160d00720c */ /* 0x000fc60003fc4070 */
[----:B------:R-:W-:-:S04]  /*0cb0*/  IMAD.HI.U32 R14, R9, R26, RZ ;  /* 0x0000001a090e7227 */ /* 0x000fc800078e00ff */
[----:B------:R-:W-:Y:S02]  /*0cc0*/  IMAD.MOV R11, RZ, RZ, -R11 ;  /* 0x000000ffff0b7224 */ /* 0x000fe400078e0a0b */
[----:B------:R-:W-:Y:S01]  /*0cd0*/  @!P1 IMAD.IADD R24, R24, 0x1, -R13 ;  /* 0x0000000118189824 */ /* 0x000fe200078e0a0d */
[C---:B------:R-:W-:Y:S01]  /*0ce0*/  ISETP.GT.U32.AND P1, PT, R13.reuse, R28, PT ;  /* 0x0000001c0d00720c */ /* 0x040fe20003f24070 */
[----:B------:R-:W-:Y:S02]  /*0cf0*/  VIADD R27, R6, 0xe ;  /* 0x0000000e061b7836 */ /* 0x000fe40000000000 */
[----:B------:R-:W-:Y:S02]  /*0d00*/  IMAD.MOV R14, RZ, RZ, -R14 ;  /* 0x000000ffff0e7224 */ /* 0x000fe400078e0a0e */
[C---:B------:R-:W-:Y:S01]  /*0d10*/  IMAD R32, R13.reuse, R11, R32 ;  /* 0x0000000b0d207224 */ /* 0x040fe200078e0220 */
[----:B------:R-:W-:Y:S01]  /*0d20*/  IABS R30, R27 ;  /* 0x0000001b001e7213 */ /* 0x000fe20000000000 */
[----:B------:R-:W-:-:S02]  /*0d30*/  IMAD R26, R13, R14, R26 ;  /* 0x0000000e0d1a7224 */ /* 0x000fc400078e021a */
[----:B------:R-:W-:Y:S02]  /*0d40*/  @!P6 IMAD.IADD R22, R22, 0x1, -R13 ;  /* 0x000000011616e824 */ /* 0x000fe400078e0a0d */
[----:B------:R-:W-:Y:S01]  /*0d50*/  IMAD.HI.U32 R17, R9, R30, RZ ;  /* 0x0000001e09117227 */ /* 0x000fe200078e00ff */
[----:B------:R-:W-:-:S03]  /*0d60*/  ISETP.GT.U32.AND P6, PT, R13, R26, PT ;  /* 0x0000001a0d00720c */ /* 0x000fc60003fc4070 */
[----:B------:R-:W-:Y:S01]  /*0d70*/  @!P1 IMAD.IADD R28, R28, 0x1, -R13 ;  /* 0x000000011c1c9824 */ /* 0x000fe200078e0a0d */
[C---:B------:R-:W-:Y:S01]  /*0d80*/  ISETP.GT.U32.AND P1, PT, R13.reuse, R32, PT ;  /* 0x000000200d00720c */ /* 0x040fe20003f24070 */
[C---:B------:R-:W-:Y:S02]  /*0d90*/  VIADD R19, R6.reuse, 0xa ;  /* 0x0000000a06137836 */ /* 0x040fe40000000000 */
[----:B------:R-:W-:Y:S02]  /*0da0*/  IMAD.MOV R17, RZ, RZ, -R17 ;  /* 0x000000ffff117224 */ /* 0x000fe400078e0a11 */
[C---:B------:R-:W-:Y:S01]  /*0db0*/  VIADD R31, R6.reuse, 0x8 ;  /* 0x00000008061f7836 */ /* 0x040fe20000000000 */
[----:B------:R-:W-:Y:S01]  /*0dc0*/  IABS R34, R19 ;  /* 0x0000001300227213 */ /* 0x000fe20000000000 */
[----:B------:R-:W-:Y:S02]  /*0dd0*/  VIADD R35, R6, 0x4 ;  /* 0x0000000406237836 */ /* 0x000fe40000000000 */
[C---:B------:R-:W-:Y:S01]  /*0de0*/  IMAD R30, R13.reuse, R17, R30 ;  /* 0x000000110d1e7224 */ /* 0x040fe200078e021e */
[----:B------:R-:W-:Y:S01]  /*0df0*/  IABS R36, R31 ;  /* 0x0000001f00247213 */ /* 0x000fe20000000000 */
[--C-:B------:R-:W-:Y:S01]  /*0e00*/  @!P6 IMAD.IADD R26, R26, 0x1, -R13.reuse ;  /* 0x000000011a1ae824 */ /* 0x100fe200078e0a0d */
[----:B------:R-:W-:Y:S01]  /*0e10*/  IABS R40, R35 ;  /* 0x0000002300287213 */ /* 0x000fe20000000000 */
[----:B------:R-:W-:Y:S01]  /*0e20*/  @!P1 IMAD.IADD R32, R32, 0x1, -R13 ;  /* 0x0000000120209824 */ /* 0x000fe200078e0a0d */
[----:B------:R-:W-:Y:S01]  /*0e30*/  ISETP.GT.U32.AND P1, PT, R13, R22, PT ;  /* 0x000000160d00720c */ /* 0x000fe20003f24070 */
[----:B------:R-:W-:Y:S01]  /*0e40*/  IMAD.HI.U32 R11, R9, R34, RZ ;  /* 0x00000022090b7227 */ /* 0x000fe200078e00ff */
[----:B------:R-:W-:-:S03]  /*0e50*/  ISETP.GT.U32.AND P6, PT, R13, R30, PT ;  /* 0x0000001e0d00720c */ /* 0x000fc60003fc4070 */
[----:B------:R-:W-:Y:S01]  /*0e60*/  @!P2 IMAD.MOV R18, RZ, RZ, -R18 ;  /* 0x000000ffff12a224 */ /* 0x000fe200078e0a12 */
[----:B------:R-:W-:Y:S01]  /*0e70*/  ISETP.GT.U32.AND P2, PT, R13, R32, PT ;  /* 0x000000200d00720c */ /* 0x000fe20003f44070 */
[----:B------:R-:W-:-:S04]  /*0e80*/  IMAD.HI.U32 R14, R9, R36, RZ ;  /* 0x00000024090e7227 */ /* 0x000fc800078e00ff */
[----:B------:R-:W-:-:S04]  /*0e90*/  IMAD.HI.U32 R17, R9, R40, RZ ;  /* 0x0000002809117227 */ /* 0x000fc800078e00ff */
[----:B------:R-:W-:Y:S02]  /*0ea0*/  IMAD.MOV R11, RZ, RZ, -R11 ;  /* 0x000000ffff0b7224 */ /* 0x000fe400078e0a0b */
[----:B------:R-:W-:Y:S02]  /*0eb0*/  VIADD R33, R6, 0x6 ;  /* 0x0000000606217836 */ /* 0x000fe40000000000 */
[----:B------:R-:W-:Y:S02]  /*0ec0*/  IMAD.MOV R14, RZ, RZ, -R14 ;  /* 0x000000ffff0e7224 */ /* 0x000fe400078e0a0e */
[----:B------:R-:W-:Y:S01]  /*0ed0*/  IMAD.MOV R17, RZ, RZ, -R17 ;  /* 0x000000ffff117224 */ /* 0x000fe200078e0a11 */
[----:B------:R-:W-:Y:S01]  /*0ee0*/  IABS R38, R33 ;  /* 0x0000002100267213 */ /* 0x000fe20000000000 */
[C---:B------:R-:W-:Y:S02]  /*0ef0*/  IMAD R34, R13.reuse, R11, R34 ;  /* 0x0000000b0d227224 */ /* 0x040fe400078e0222 */
[----:B------:R-:W-:-:S02]  /*0f00*/  IMAD R36, R13, R14, R36 ;  /* 0x0000000e0d247224 */ /* 0x000fc400078e0224 */
[C---:B------:R-:W-:Y:S02]  /*0f10*/  IMAD R40, R13.reuse, R17, R40 ;  /* 0x000000110d287224 */ /* 0x040fe400078e0228 */
[----:B------:R-:W-:Y:S01]  /*0f20*/  IMAD.MOV.U32 R14, RZ, RZ, R10 ;  /* 0x000000ffff0e7224 */ /* 0x000fe200078e000a */
[----:B------:R-:W-:Y:S01]  /*0f30*/  SHF.R.S32.HI R10, RZ, 0x2, R0 ;  /* 0x00000002ff0a7819 */ /* 0x000fe20000011400 */
[--C-:B------:R-:W-:Y:S01]  /*0f40*/  @!P1 IMAD.IADD R22, R22, 0x1, -R13.reuse ;  /* 0x0000000116169824 */ /* 0x100fe200078e0a0d */
[C---:B------:R-:W-:Y:S01]  /*0f50*/  ISETP.GT.U32.AND P1, PT, R13.reuse, R34, PT ;  /* 0x000000220d00720c */ /* 0x040fe20003f24070 */
[--C-:B------:R-:W-:Y:S01]  /*0f60*/  @!P6 IMAD.IADD R30, R30, 0x1, -R13.reuse ;  /* 0x000000011e1ee824 */ /* 0x100fe200078e0a0d */
[C---:B------:R-:W-:Y:S01]  /*0f70*/  ISETP.GT.U32.AND P6, PT, R13.reuse, R20, PT ;  /* 0x000000140d00720c */ /* 0x040fe20003fc4070 */
[----:B------:R-:W-:Y:S01]  /*0f80*/  @!P3 IMAD.MOV R14, RZ, RZ, -R14 ;  /* 0x000000ffff0eb224 */ /* 0x000fe200078e0a0e */
[C---:B------:R-:W-:Y:S01]  /*0f90*/  ISETP.GT.U32.AND P3, PT, R13.reuse, R24, PT ;  /* 0x000000180d00720c */ /* 0x040fe20003f64070 */
[----:B------:R-:W-:Y:S01]  /*0fa0*/  @!P2 IMAD.IADD R32, R32, 0x1, -R13 ;  /* 0x000000012020a824 */ /* 0x000fe200078e0a0d */
[----:B------:R-:W-:Y:S01]  /*0fb0*/  ISETP.GT.U32.AND P2, PT, R13, R40, PT ;  /* 0x000000280d00720c */ /* 0x000fe20003f44070 */
[----:B------:R-:W-:Y:S01]  /*0fc0*/  IMAD.HI.U32 R16, R9, R38, RZ ;  /* 0x0000002609107227 */ /* 0x000fe200078e00ff */
[----:B------:R-:W-:-:S03]  /*0fd0*/  SGXT R10, R10, 0x1 ;  /* 0x000000010a0a781a */ /* 0x000fc60000000200 */
[----:B------:R-:W-:Y:S02]  /*0fe0*/  IMAD.MOV R16, RZ, RZ, -R16 ;  /* 0x000000ffff107224 */ /* 0x000fe400078e0a10 */
[----:B------:R-:W-:Y:S02]  /*0ff0*/  VIADD R37, R6, 0x2 ;  /* 0x0000000206257836 */ /* 0x000fe40000000000 */
[C---:B------:R-:W-:Y:S02]  /*1000*/  IMAD R38, R13.reuse, R16, R38 ;  /* 0x000000100d267224 */ /* 0x040fe400078e0226 */
[----:B------:R-:W-:Y:S01]  /*1010*/  IMAD.MOV.U32 R16, RZ, RZ, R12 ;  /* 0x000000ffff107224 */ /* 0x000fe200078e000c */
[----:B------:R-:W-:Y:S01]  /*1020*/  IABS R42, R37 ;  /* 0x00000025002a7213 */ /* 0x000fe20000000000 */
[--C-:B------:R-:W-:Y:S01]  /*1030*/  @!P1 IMAD.IADD R34, R34, 0x1, -R13.reuse ;  /* 0x0000000122229824 */ /* 0x100fe200078e0a0d */
[----:B------:R-:W-:Y:S01]  /*1040*/  @!P2 IADD3 R40, PT, PT, R40, -R13, RZ ;  /* 0x8000000d2828a210 */ /* 0x000fe20007ffe0ff */
[----:B------:R-:W-:Y:S01]  /*1050*/  @!P6 IMAD.IADD R20, R20, 0x1, -R13 ;  /* 0x000000011414e824 */ /* 0x000fe200078e0a0d */
[----:B------:R-:W-:Y:S01]  /*1060*/  ISETP.GT.U32.AND P6, PT, R13, R26, PT ;  /* 0x0000001a0d00720c */ /* 0x000fe20003fc4070 */
[----:B------:R-:W-:Y:S01]  /*1070*/  IMAD.HI.U32 R11, R9, R44, RZ ;  /* 0x0000002c090b7227 */ /* 0x000fe200078e00ff */
[----:B------:R-:W-:-:S02]  /*1080*/  ISETP.GT.U32.AND P2, PT, R13, R34, PT ;  /* 0x000000220d00720c */ /* 0x000fc40003f44070 */
[----:B------:R-:W-:Y:S01]  /*1090*/  ISETP.GE.AND P1, PT, R23, RZ, PT ;  /* 0x000000ff1700720c */ /* 0x000fe20003f26270 */
[----:B------:R-:W-:Y:S01]  /*10a0*/  @!P5 IMAD.MOV R16, RZ, RZ, -R16 ;  /* 0x000000ffff10d224 */ /* 0x000fe200078e0a10 */
[C---:B------:R-:W-:Y:S01]  /*10b0*/  ISETP.GT.U32.AND P5, PT, R13.reuse, R28, PT ;  /* 0x0000001c0d00720c */ /* 0x040fe20003fa4070 */
[----:B------:R-:W-:Y:S01]  /*10c0*/  @!P3 IMAD.IADD R24, R24, 0x1, -R13 ;  /* 0x000000011818b824 */ /* 0x000fe200078e0a0d */
[----:B------:R-:W-:Y:S01]  /*10d0*/  ISETP.GT.U32.AND P3, PT, R13, R36, PT ;  /* 0x000000240d00720c */ /* 0x000fe20003f64070 */
[----:B------:R-:W-:Y:S01]  /*10e0*/  IMAD.HI.U32 R9, R9, R42, RZ ;  /* 0x0000002a09097227 */ /* 0x000fe200078e00ff */
[----:B------:R-:W-:-:S03]  /*10f0*/  IADD3 R11, PT, PT, -R11, RZ, RZ ;  /* 0x000000ff0b0b7210 */ /* 0x000fc60007ffe1ff */
[----:B------:R-:W-:Y:S01]  /*1100*/  @!P0 IMAD.MOV R20, RZ, RZ, -R20 ;  /* 0x000000ffff148224 */ /* 0x000fe200078e0a14 */
[C---:B------:R-:W-:Y:S01]  /*1110*/  ISETP.GT.U32.AND P0, PT, R13.reuse, R30, PT ;  /* 0x0000001e0d00720c */ /* 0x040fe20003f04070 */
[----:B------:R-:W-:Y:S02]  /*1120*/  IMAD.MOV R9, RZ, RZ, -R9 ;  /* 0x000000ffff097224 */ /* 0x000fe400078e0a09 */
[C---:B------:R-:W-:Y:S01]  /*1130*/  IMAD R44, R13.reuse, R11, R44 ;  /* 0x0000000b0d2c7224 */ /* 0x040fe200078e022c */
[----:B------:R-:W-:Y:S01]  /*1140*/  LOP3.LUT R11, R10, 0x90, RZ, 0xc0, !PT ;  /* 0x000000900a0b7812 */ /* 0x000fe200078ec0ff */
[C---:B------:R-:W-:Y:S01]  /*1150*/  IMAD R42, R13.reuse, R9, R42 ;  /* 0x000000090d2a7224 */ /* 0x040fe200078e022a */
[----:B------:R-:W-:Y:S01]  /*1160*/  LOP3.LUT R9, R0, 0x3f, RZ, 0xc0, !PT ;  /* 0x0000003f00097812 */ /* 0x000fe200078ec0ff */
[--C-:B------:R-:W-:Y:S01]  /*1170*/  @!P6 IMAD.IADD R26, R26, 0x1, -R13.reuse ;  /* 0x000000011a1ae824 */ /* 0x100fe200078e0a0d */
[C---:B------:R-:W-:Y:S01]  /*1180*/  ISETP.GT.U32.AND P6, PT, R13.reuse, R38, PT ;  /* 0x000000260d00720c */ /* 0x040fe20003fc4070 */
[--C-:B------:R-:W-:Y:S01]  /*1190*/  @!P5 IMAD.IADD R28, R28, 0x1, -R13.reuse ;  /* 0x000000011c1cd824 */ /* 0x100fe200078e0a0d */
[----:B------:R-:W-:Y:S01]  /*11a0*/  ISETP.GT.U32.AND P5, PT, R13, R44, PT ;  /* 0x0000002c0d00720c */ /* 0x000fe20003fa4070 */
[--C-:B------:R-:W-:Y:S01]  /*11b0*/  @!P3 IMAD.IADD R36, R36, 0x1, -R13.reuse ;  /* 0x000000012424b824 */ /* 0x100fe200078e0a0d */
[----:B------:R-:W-:Y:S01]  /*11c0*/  ISETP.GE.AND P3, PT, R25, RZ, PT ;  /* 0x000000ff1900720c */ /* 0x000fe20003f66270 */
[--C-:B------:R-:W-:Y:S01]  /*11d0*/  @!P2 IMAD.IADD R34, R34, 0x1, -R13.reuse ;  /* 0x000000012222a824 */ /* 0x100fe200078e0a0d */
[----:B------:R-:W-:Y:S01]  /*11e0*/  ISETP.GT.U32.AND P2, PT, R13, R42, PT ;  /* 0x0000002a0d00720c */ /* 0x000fe20003f44070 */
[----:B------:R-:W-:Y:S01]  /*11f0*/  @!P0 IMAD.IADD R30, R30, 0x1, -R13 ;  /* 0x000000011e1e8824 */ /* 0x000fe200078e0a0d */
[----:B------:R-:W-:Y:S01]  /*1200*/  ISETP.GE.AND P0, PT, R21, RZ, PT ;  /* 0x000000ff1500720c */ /* 0x000fe20003f06270 */
[----:B------:R-:W-:Y:S01]  /*1210*/  @!P4 IMAD.MOV R22, RZ, RZ, -R22 ;  /* 0x000000ffff16c224 */ /* 0x000fe200078e0a16 */
[----:B------:R-:W-:Y:S01]  /*1220*/  LOP3.LUT R21, R0, 0x7, RZ, 0xc0, !PT ;  /* 0x0000000700157812 */ /* 0x000fe200078ec0ff */
[----:B------:R-:W-:-:S02]  /*1230*/  @!P1 IMAD.MOV R26, RZ, RZ, -R26 ;  /* 0x000000ffff1a9224 */ /* 0x000fc400078e0a1a */
[--C-:B------:R-:W-:Y:S01]  /*1240*/  @!P6 IMAD.IADD R38, R38, 0x1, -R13.reuse ;  /* 0x000000012626e824 */ /* 0x100fe200078e0a0d */
[----:B------:R-:W-:Y:S01]  /*1250*/  ISETP.GE.AND P6, PT, R27, RZ, PT ;  /* 0x000000ff1b00720c */ /* 0x000fe20003fc6270 */
[--C-:B------:R-:W-:Y:S01]  /*1260*/  @!P5 IMAD.IADD R44, R44, 0x1, -R13.reuse ;  /* 0x000000012c2cd824 */ /* 0x100fe200078e0a0d */
[----:B------:R-:W-:Y:S01]  /*1270*/  ISETP.GE.AND P5, PT, R29, RZ, PT ;  /* 0x000000ff1d00720c */ /* 0x000fe20003fa6270 */
[----:B------:R-:W-:Y:S01]  /*1280*/  @!P3 IMAD.MOV R28, RZ, RZ, -R28 ;  /* 0x000000ffff1cb224 */ /* 0x000fe200078e0a1c */
[C---:B------:R-:W-:Y:S01]  /*1290*/  ISETP.GT.U32.AND P3, PT, R13.reuse, R40, PT ;  /* 0x000000280d00720c */ /* 0x040fe20003f64070 */
[----:B------:R-:W-:Y:S01]  /*12a0*/  @!P2 IMAD.IADD R42, R42, 0x1, -R13 ;  /* 0x000000012a2aa824 */ /* 0x000fe200078e0a0d */
[C---:B------:R-:W-:Y:S01]  /*12b0*/  ISETP.GT.U32.AND P1, PT, R13.reuse, R38, PT ;  /* 0x000000260d00720c */ /* 0x040fe20003f24070 */
[----:B------:R-:W-:Y:S01]  /*12c0*/  @!P0 IMAD.MOV R24, RZ, RZ, -R24 ;  /* 0x000000ffff188224 */ /* 0x000fe200078e0a18 */
[C---:B------:R-:W-:Y:S01]  /*12d0*/  ISETP.GT.U32.AND P0, PT, R13.reuse, R36, PT ;  /* 0x000000240d00720c */ /* 0x040fe20003f04070 */
[C---:B------:R-:W-:Y:S01]  /*12e0*/  IMAD.SHL.U32 R12, R0.reuse, 0x2, RZ ;  /* 0x00000002000c7824 */ /* 0x040fe200078e00ff */
[C---:B------:R-:W-:Y:S01]  /*12f0*/  ISETP.GT.U32.AND P4, PT, R13.reuse, R44, PT ;  /* 0x0000002c0d00720c */ /* 0x040fe20003f84070 */
[----:B------:R-:W-:Y:S01]  /*1300*/  IMAD.SHL.U32 R17, R0, 0x10, RZ ;  /* 0x0000001000117824 */ /* 0x000fe200078e00ff */
[----:B------:R-:W-:Y:S01]  /*1310*/  ISETP.GT.U32.AND P2, PT, R13, R42, PT ;  /* 0x0000002a0d00720c */ /* 0x000fe20003f44070 */
[----:B------:R-:W-:Y:S01]  /*1320*/  @!P6 IMAD.MOV R30, RZ, RZ, -R30 ;  /* 0x000000ffff1ee224 */ /* 0x000fe200078e0a1e */
[----:B------:R-:W-:Y:S01]  /*1330*/  ISETP.GE.AND P6, PT, R6, RZ, PT ;  /* 0x000000ff0600720c */ /* 0x000fe20003fc6270 */
[----:B------:R-:W-:-:S02]  /*1340*/  IMAD.SHL.U32 R6, R0, 0x20, RZ ;  /* 0x0000002000067824 */ /* 0x000fc400078e00ff */
[--C-:B------:R-:W-:Y:S01]  /*1350*/  @!P3 IMAD.IADD R40, R40, 0x1, -R13.reuse ;  /* 0x000000012828b824 */ /* 0x100fe200078e0a0d */
[----:B------:R-:W-:Y:S01]  /*1360*/  ISETP.NE.U32.AND P3, PT, R3, RZ, PT ;  /* 0x000000ff0300720c */ /* 0x000fe20003f65070 */
[----:B------:R-:W-:Y:S01]  /*1370*/  @!P5 IMAD.MOV R32, RZ, RZ, -R32 ;  /* 0x000000ffff20d224 */ /* 0x000fe200078e0a20 */
[----:B------:R-:W-:Y:S01]  /*1380*/  ISETP.GE.AND P5, PT, R19, RZ, PT ;  /* 0x000000ff1300720c */ /* 0x000fe20003fa6270 */
[--C-:B------:R-:W-:Y:S01]  /*1390*/  @!P0 IMAD.IADD R36, R36, 0x1, -R13.reuse ;  /* 0x0000000124248824 */ /* 0x100fe200078e0a0d */
[----:B------:R-:W-:Y:S01]  /*13a0*/  LOP3.LUT R19, R11, 0x60, R6, 0xf8, !PT ;  /* 0x000000600b137812 */ /* 0x000fe200078ef806 */
[--C-:B------:R-:W-:Y:S01]  /*13b0*/  @!P1 IMAD.IADD R38, R38, 0x1, -R13.reuse ;  /* 0x0000000126269824 */ /* 0x100fe200078e0a0d */
[----:B------:R-:W-:Y:S01]  /*13c0*/  SEL R11, RZ, 0x90, !P3 ;  /* 0x00000090ff0b7807 */ /* 0x000fe20005800000 */
[--C-:B------:R-:W-:Y:S01]  /*13d0*/  @!P4 IMAD.IADD R44, R44, 0x1, -R13.reuse ;  /* 0x000000012c2cc824 */ /* 0x100fe200078e0a0d */
[----:B------:R-:W-:Y:S01]  /*13e0*/  ISETP.GE.AND P0, PT, R31, RZ, PT ;  /* 0x000000ff1f00720c */ /* 0x000fe20003f06270 */
[----:B------:R-:W-:Y:S01]  /*13f0*/  @!P2 IMAD.IADD R42, R42, 0x1, -R13 ;  /* 0x000000012a2aa824 */ /* 0x000fe200078e0a0d */
[----:B------:R-:W-:Y:S01]  /*1400*/  ISETP.GE.AND P1, PT, R33, RZ, PT ;  /* 0x000000ff2100720c */ /* 0x000fe20003f26270 */
[----:B------:R-:W2:Y:S01]  /*1410*/  LDC R13, c[0x0][0x3b0] ;  /* 0x0000ec00ff0d7b82 */ /* 0x000ea20000000800 */
[----:B------:R-:W-:Y:S01]  /*1420*/  ISETP.GE.AND P4, PT, R35, RZ, PT ;  /* 0x000000ff2300720c */ /* 0x000fe20003f86270 */
[----:B------:R-:W-:Y:S01]  /*1430*/  @!P6 IMAD.MOV R44, RZ, RZ, -R44 ;  /* 0x000000ffff2ce224 */ /* 0x000fe200078e0a2c */
[----:B------:R-:W-:Y:S01]  /*1440*/  ISETP.GE.AND P3, PT, R37, RZ, PT ;  /* 0x000000ff2500720c */ /* 0x000fe20003f66270 */
[----:B-1----:R-:W-:Y:S01]  /*1450*/  IMAD R7, R7, UR6, RZ ;  /* 0x0000000607077c24 */ /* 0x002fe2000f8e02ff */
[----:B------:R-:W-:Y:S01]  /*1460*/  LOP3.LUT R46, R6, 0xc00, RZ, 0xc0, !PT ;  /* 0x00000c00062e7812 */ /* 0x000fe200078ec0ff */
[----:B------:R-:W-:Y:S01]  /*1470*/  IMAD.SHL.U32 R10, R9, 0x2, RZ ;  /* 0x00000002090a7824 */ /* 0x000fe200078e00ff */
[----:B------:R-:W-:Y:S01]  /*1480*/  ISETP.NE.AND P2, PT, R15, RZ, PT ;  /* 0x000000ff0f00720c */ /* 0x000fe20003f45270 */
[----:B------:R-:W-:Y:S01]  /*1490*/  USHF.R.S32.HI UR6, URZ, 0x1f, UR4 ;  /* 0x0000001fff067899 */ /* 0x000fe20008011404 */
[----:B------:R-:W-:Y:S01]  /*14a0*/  LOP3.LUT R15, RZ, R15, RZ, 0x33, !PT ;  /* 0x0000000fff0f7212 */ /* 0x000fe200078e33ff */
[----:B------:R-:W-:Y:S01]  /*14b0*/  @!P0 IMAD.MOV R36, RZ, RZ, -R36 ;  /* 0x000000ffff248224 */ /* 0x000fe200078e0a24 */
[----:B------:R-:W-:Y:S01]  /*14c0*/  @!P5 IADD3 R34, PT, PT, -R34, RZ, RZ ;  /* 0x000000ff2222d210 */ /* 0x000fe20007ffe1ff */
[----:B------:R-:W-:Y:S01]  /*14d0*/  @!P1 IMAD.MOV R38, RZ, RZ, -R38 ;  /* 0x000000ffff269224 */ /* 0x000fe200078e0a26 */
[C---:B------:R-:W-:Y:S01]  /*14e0*/  SEL R14, R15.reuse, R14, !P2 ;  /* 0x0000000e0f0e7207 */ /* 0x040fe20005000000 */
[----:B------:R-:W-:Y:S01]  /*14f0*/  @!P4 IMAD.MOV R40, RZ, RZ, -R40 ;  /* 0x000000ffff28c224 */ /* 0x000fe200078e0a28 */
[C---:B------:R-:W-:Y:S01]  /*1500*/  SEL R16, R15.reuse, R16, !P2 ;  /* 0x000000100f107207 */ /* 0x040fe20005000000 */
[----:B------:R-:W-:Y:S01]  /*1510*/  @!P3 IMAD.MOV R42, RZ, RZ, -R42 ;  /* 0x000000ffff2ab224 */ /* 0x000fe200078e0a2a */
[----:B------:R-:W-:Y:S01]  /*1520*/  SEL R18, R15, R18, !P2 ;  /* 0x000000120f127207 */ /* 0x000fe20005000000 */
[----:B------:R-:W-:Y:S01]  /*1530*/  IMAD R23, R21, 0x10, R46 ;  /* 0x0000001015177824 */ /* 0x000fe200078e022e */
[C---:B------:R-:W-:Y:S01]  /*1540*/  SEL R20, R15.reuse, R20, !P2 ;  /* 0x000000140f147207 */ /* 0x040fe20005000000 */
[----:B------:R-:W-:Y:S01]  /*1550*/  ULEA.HI UR6, UR6, UR4, URZ, 0x6 ;  /* 0x0000000406067291 */ /* 0x000fe2000f8f30ff */
[----:B------:R-:W-:Y:S01]  /*1560*/  SEL R22, R15, R22, !P2 ;  /* 0x000000160f167207 */ /* 0x000fe20005000000 */
[----:B----4-:R-:W-:Y:S01]  /*1570*/  IMAD R68, R9, R66, RZ ;  /* 0x0000004209447224 */ /* 0x010fe200078e02ff */
[C---:B------:R-:W-:Y:S01]  /*1580*/  SEL R24, R15.reuse, R24, !P2 ;  /* 0x000000180f187207 */ /* 0x040fe20005000000 */
[-C--:B--2---:R-:W-:Y:S01]  /*1590*/  IMAD R16, R16, R13.reuse, RZ ;  /* 0x0000000d10107224 */ /* 0x084fe200078e02ff */
[C---:B------:R-:W-:Y:S01]  /*15a0*/  SEL R26, R15.reuse, R26, !P2 ;  /* 0x0000001a0f1a7207 */ /* 0x040fe20005000000 */
[-C--:B------:R-:W-:Y:S01]  /*15b0*/  IMAD R75, R18, R13.reuse, RZ ;  /* 0x0000000d124b7224 */ /* 0x080fe200078e02ff */
        /* <DEDUP_REMOVED lines=16> */
[----:B------:R-:W-:Y:S01]  /*16c0*/  SEL R15, R15, R44, !P2 ;  /* 0x0000002c0f0f7207 */ /* 0x000fe20005000000 */
[-C--:B------:R-:W-:Y:S01]  /*16d0*/  IMAD R73, R36, R13.reuse, RZ ;  /* 0x0000000d24497224 */ /* 0x080fe200078e02ff */
[--C-:B------:R-:W-:Y:S01]  /*16e0*/  LOP3.LUT R46, R23, 0x30, R12.reuse, 0x78, !PT ;  /* 0x00000030172e7812 */ /* 0x100fe200078e780c */
[-C--:B------:R-:W-:Y:S01]  /*16f0*/  IMAD R38, R38, R13.reuse, RZ ;  /* 0x0000000d26267224 */ /* 0x080fe200078e02ff */
[----:B------:R-:W-:Y:S01]  /*1700*/  LOP3.LUT R19, R19, 0x10, R12, 0x78, !PT ;  /* 0x0000001013137812 */ /* 0x000fe200078e780c */
[-C--:B------:R-:W-:Y:S01]  /*1710*/  IMAD R50, R40, R13.reuse, RZ ;  /* 0x0000000d28327224 */ /* 0x080fe200078e02ff */
[----:B------:R-:W-:Y:S01]  /*1720*/  LOP3.LUT R12, R17, 0x100, RZ, 0xc0, !PT ;  /* 0x00000100110c7812 */ /* 0x000fe200078ec0ff */
[-C--:B------:R-:W-:Y:S01]  /*1730*/  IMAD R17, R14, R13.reuse, RZ ;  /* 0x0000000d0e117224 */ /* 0x080fe200078e02ff */
[-C--:B0-----:R-:W-:Y:S01]  /*1740*/  LEA R79, P2, R16, R48.reuse, 0x1 ;  /* 0x00000030104f7211 */ /* 0x081fe200078408ff */
[-C--:B------:R-:W-:Y:S01]  /*1750*/  IMAD R51, R42, R13.reuse, RZ ;  /* 0x0000000d2a337224 */ /* 0x080fe200078e02ff */
[-C--:B------:R-:W-:Y:S01]  /*1760*/  LEA R74, P1, R75, R48.reuse, 0x1 ;  /* 0x000000304b4a7211 */ /* 0x080fe200078208ff */
[----:B------:R-:W-:Y:S01]  /*1770*/  IMAD R13, R15, R13, RZ ;  /* 0x0000000d0f0d7224 */ /* 0x000fe200078e02ff */
[CC--:B------:R-:W-:Y:S01]  /*1780*/  LEA R37, P3, R17.reuse, R48.reuse, 0x1 ;  /* 0x0000003011257211 */ /* 0x0c0fe200078608ff */
[----:B------:R-:W0:Y:S01]  /*1790*/  LDC.64 R14, c[0x0][0x380] ;  /* 0x0000e000ff0e7b82 */ /* 0x000e220000000a00 */
[-C--:B------:R-:W-:Y:S01]  /*17a0*/  LEA R60, P0, R20, R48.reuse, 0x1 ;  /* 0x00000030143c7211 */ /* 0x080fe200078008ff */
[----:B------:R-:W-:Y:S01]  /*17b0*/  IMAD.SHL.U32 R66, R66, 0x40, RZ ;  /* 0x0000004042427824 */ /* 0x000fe200078e00ff */
[----:B------:R-:W-:Y:S01]  /*17c0*/  LEA.HI.X.SX32 R36, R17, R49, 0x1, P3 ;  /* 0x0000003111247211 */ /* 0x000fe200018f0eff */
[----:B------:R-:W-:Y:S01]  /*17d0*/  USHF.L.U32 UR4, UR10, 0x6, URZ ;  /* 0x000000060a047899 */ /* 0x000fe200080006ff */
[-C--:B------:R-:W-:Y:S01]  /*17e0*/  LEA R58, P4, R22, R48.reuse, 0x1 ;  /* 0x00000030163a7211 */ /* 0x080fe200078808ff */
[----:B------:R-:W-:Y:S01]  /*17f0*/  USHF.R.S32.HI UR6, URZ, 0x6, UR6 ;  /* 0x00000006ff067899 */ /* 0x000fe20008011406 */
[----:B------:R-:W-:-:S02]  /*1800*/  LEA R56, P6, R24, R48, 0x1 ;  /* 0x0000003018387211 */ /* 0x000fc400078c08ff */
[-C--:B------:R-:W-:Y:S02]  /*1810*/  LEA R54, P5, R26, R48.reuse, 0x1 ;  /* 0x000000301a367211 */ /* 0x080fe400078a08ff */
[-C--:B------:R-:W-:Y:S02]  /*1820*/  LEA R53, P3, R28, R48.reuse, 0x1 ;  /* 0x000000301c357211 */ /* 0x080fe400078608ff */
[-C--:B------:R-:W-:Y:S02]  /*1830*/  LEA.HI.X.SX32 R78, R16, R49.reuse, 0x1, P2 ;  /* 0x00000031104e7211 */ /* 0x080fe400010f0eff */
[----:B------:R-:W-:Y:S02]  /*1840*/  LEA.HI.X.SX32 R75, R75, R49, 0x1, P1 ;  /* 0x000000314b4b7211 */ /* 0x000fe400008f0eff */
[-C--:B------:R-:W-:Y:S02]  /*1850*/  LEA R18, P2, R30, R48.reuse, 0x1 ;  /* 0x000000301e127211 */ /* 0x080fe400078408ff */
[----:B------:R-:W-:-:S02]  /*1860*/  LEA R40, P1, R32, R48, 0x1 ;  /* 0x0000003020287211 */ /* 0x000fc400078208ff */
[----:B------:R-:W-:Y:S02]  /*1870*/  IADD3 R12, PT, PT, R19, UR5, R12 ;  /* 0x00000005130c7c10 */ /* 0x000fe4000fffe00c */
[-C--:B------:R-:W-:Y:S02]  /*1880*/  LEA.HI.X.SX32 R61, R20, R49.reuse, 0x1, P0 ;  /* 0x00000031143d7211 */ /* 0x080fe400000f0eff */
[-C--:B------:R-:W-:Y:S02]  /*1890*/  LEA.HI.X.SX32 R59, R22, R49.reuse, 0x1, P4 ;  /* 0x00000031163b7211 */ /* 0x080fe400020f0eff */
[-C--:B------:R-:W-:Y:S02]  /*18a0*/  LEA.HI.X.SX32 R57, R24, R49.reuse, 0x1, P6 ;  /* 0x0000003118397211 */ /* 0x080fe400030f0eff */
[-C--:B------:R-:W-:Y:S02]  /*18b0*/  LEA.HI.X.SX32 R55, R26, R49.reuse, 0x1, P5 ;  /* 0x000000311a377211 */ /* 0x080fe400028f0eff */
[----:B------:R-:W-:-:S02]  /*18c0*/  LEA.HI.X.SX32 R52, R28, R49, 0x1, P3 ;  /* 0x000000311c347211 */ /* 0x000fc400018f0eff */
[-C--:B------:R-:W-:Y:S02]  /*18d0*/  LEA R42, P0, R34, R48.reuse, 0x1 ;  /* 0x00000030222a7211 */ /* 0x080fe400078008ff */
[-C--:B------:R-:W-:Y:S02]  /*18e0*/  LEA R31, P4, R73, R48.reuse, 0x1 ;  /* 0x00000030491f7211 */ /* 0x080fe400078808ff */
[-C--:B------:R-:W-:Y:S02]  /*18f0*/  LEA R82, P6, R38, R48.reuse, 0x1 ;  /* 0x0000003026527211 */ /* 0x080fe400078c08ff */
[-C--:B------:R-:W-:Y:S02]  /*1900*/  LEA R27, P5, R50, R48.reuse, 0x1 ;  /* 0x00000030321b7211 */ /* 0x080fe400078a08ff */
[----:B------:R-:W-:Y:S02]  /*1910*/  LEA R83, P3, R51, R48, 0x1 ;  /* 0x0000003033537211 */ /* 0x000fe400078608ff */
[----:B------:R-:W-:-:S02]  /*1920*/  LEA.HI.X.SX32 R19, R30, R49, 0x1, P2 ;  /* 0x000000311e137211 */ /* 0x000fc400010f0eff */
[-C--:B------:R-:W-:Y:S02]  /*1930*/  LEA.HI.X.SX32 R41, R32, R49.reuse, 0x1, P1 ;  /* 0x0000003120297211 */ /* 0x080fe400008f0eff */
[----:B------:R-:W-:Y:S02]  /*1940*/  CS2R R32, SRZ ;  /* 0x0000000000207805 */ /* 0x000fe4000001ff00 */
[----:B------:R-:W-:Y:S02]  /*1950*/  LEA R48, P2, R13, R48, 0x1 ;  /* 0x000000300d307211 */ /* 0x000fe400078408ff */
[----:B0-----:R-:W-:Y:S01]  /*1960*/  LEA R80, P1, R7, R14, 0x1 ;  /* 0x0000000e07507211 */ /* 0x001fe200078208ff */
[----:B------:R-:W-:Y:S01]  /*1970*/  IMAD R14, R5, UR10, RZ ;  /* 0x0000000a050e7c24 */ /* 0x000fe2000f8e02ff */
[----:B------:R-:W-:Y:S02]  /*1980*/  LEA.HI.X.SX32 R43, R34, R49, 0x1, P0 ;  /* 0x00000031222b7211 */ /* 0x000fe400000f0eff */
[----:B------:R-:W-:-:S02]  /*1990*/  CS2R R34, SRZ ;  /* 0x0000000000227805 */ /* 0x000fc4000001ff00 */
[-C--:B------:R-:W-:Y:S02]  /*19a0*/  LEA.HI.X.SX32 R73, R73, R49.reuse, 0x1, P4 ;  /* 0x0000003149497211 */ /* 0x080fe400020f0eff */
[-C--:B------:R-:W-:Y:S02]  /*19b0*/  LEA.HI.X.SX32 R30, R38, R49.reuse, 0x1, P6 ;  /* 0x00000031261e7211 */ /* 0x080fe400030f0eff */
[-C--:B------:R-:W-:Y:S02]  /*19c0*/  LEA.HI.X.SX32 R50, R50, R49.reuse, 0x1, P5 ;  /* 0x0000003132327211 */ /* 0x080fe400028f0eff */
[-C--:B------:R-:W-:Y:S02]  /*19d0*/  LEA.HI.X.SX32 R51, R51, R49.reuse, 0x1, P3 ;  /* 0x0000003133337211 */ /* 0x080fe400018f0eff */
[----:B------:R-:W-:Y:S01]  /*19e0*/  LOP3.LUT R10, R11, R10, RZ, 0x3c, !PT ;  /* 0x0000000a0b0a7212 */ /* 0x000fe200078e3cff */
[----:B------:R-:W-:Y:S01]  /*19f0*/  IMAD R11, R21, 0x80, R46 ;  /* 0x00000080150b7824 */ /* 0x000fe200078e022e */
[----:B------:R-:W-:-:S02]  /*1a00*/  LEA.HI.X.SX32 R49, R13, R49, 0x1, P2 ;  /* 0x000000310d317211 */ /* 0x000fc400010f0eff */
[----:B------:R-:W-:Y:S02]  /*1a10*/  LEA.HI.X.SX32 R81, R7, R15, 0x1, P1 ;  /* 0x0000000f07517211 */ /* 0x000fe400008f0eff */
[C---:B------:R-:W-:Y:S02]  /*1a20*/  LOP3.LUT R15, R5.reuse, 0x28, RZ, 0xfc, !PT ;  /* 0x00000028050f7812 */ /* 0x040fe400078efcff */
[----:B------:R-:W-:Y:S02]  /*1a30*/  LOP3.LUT R13, R5, 0x18, RZ, 0xfc, !PT ;  /* 0x00000018050d7812 */ /* 0x000fe400078efcff */
[----:B------:R-:W-:Y:S01]  /*1a40*/  LOP3.LUT R7, R6, 0x60, RZ, 0xc0, !PT ;  /* 0x0000006006077812 */ /* 0x000fe200078ec0ff */
[----:B------:R-:W-:Y:S01]  /*1a50*/  IMAD R15, R15, UR10, RZ ;  /* 0x0000000a0f0f7c24 */ /* 0x000fe2000f8e02ff */
[C---:B------:R-:W-:Y:S01]  /*1a60*/  LOP3.LUT R67, R10.reuse, 0x20, RZ, 0x3c, !PT ;  /* 0x000000200a437812 */ /* 0x040fe200078e3cff */
[----:B------:R-:W-:Y:S01]  /*1a70*/  IMAD R13, R13, UR10, RZ ;  /* 0x0000000a0d0d7c24 */ /* 0x000fe2000f8e02ff */
[----:B------:R-:W-:-:S02]  /*1a80*/  LOP3.LUT R70, R10, 0x40, RZ, 0x3c, !PT ;  /* 0x000000400a467812 */ /* 0x000fc400078e3cff */
[----:B------:R-:W-:Y:S02]  /*1a90*/  LOP3.LUT R71, R10, 0x60, RZ, 0x3c, !PT ;  /* 0x000000600a477812 */ /* 0x000fe400078e3cff */
[----:B------:R-:W-:-:S07]  /*1aa0*/  LOP3.LUT R72, R11, 0x40, RZ, 0x3c, !PT ;  /* 0x000000400b487812 */ /* 0x000fce00078e3cff */
.L_x_1:
[----:B------:R-:W-:Y:S01]  /*1ab0*/  ISETP.GE.AND P0, PT, R5, UR7, PT ;  /* 0x0000000705007c0c */ /* 0x000fe2000bf06270 */
[----:B------:R-:W-:Y:S01]  /*1ac0*/  IMAD.WIDE R16, R14, 0x2, R80 ;  /* 0x000000020e107825 */ /* 0x000fe200078e0250 */
[----:B------:R-:W-:-:S11]  /*1ad0*/  PRMT R76, RZ, 0x7610, R76 ;  /* 0x00007610ff4c7816 */ /* 0x000fd6000000004c */
[----:B------:R0:W2:Y:S01]  /*1ae0*/  @!P0 LDG.E.U16 R76, desc[UR8][R16.64] ;  /* 0x00000008104c8981 */ /* 0x0000a2000c1e1500 */
[C---:B------:R-:W-:Y:S01]  /*1af0*/  LOP3.LUT R21, R5.reuse, 0x10, RZ, 0xfc, !PT ;  /* 0x0000001005157812 */ /* 0x040fe200078efcff */
[----:B------:R-:W-:Y:S01]  /*1b00*/  VIADD R26, R4, 0x38 ;  /* 0x00000038041a7836 */ /* 0x000fe20000000000 */
[----:B------:R-:W-:Y:S02]  /*1b10*/  LOP3.LUT R20, R5, 0x8, RZ, 0xfc, !PT ;  /* 0x0000000805147812 */ /* 0x000fe400078efcff */
[----:B------:R-:W-:Y:S02]  /*1b20*/  ISETP.GE.AND P1, PT, R21, UR7, PT ;  /* 0x0000000715007c0c */ /* 0x000fe4000bf26270 */
[----:B------:R-:W-:Y:S02]  /*1b30*/  ISETP.GE.AND P0, PT, R20, UR7, PT ;  /* 0x0000000714007c0c */ /* 0x000fe4000bf06270 */
[----:B------:R-:W-:Y:S01]  /*1b40*/  LOP3.LUT R22, R5, 0x18, RZ, 0xfc, !PT ;  /* 0x0000001805167812 */ /* 0x000fe200078efcff */
[----:B0-----:R-:W-:Y:S01]  /*1b50*/  IMAD.WIDE R16, R63, 0x2, R80 ;  /* 0x000000023f107825 */ /* 0x001fe200078e0250 */
[----:B------:R-:W-:-:S02]  /*1b60*/  LOP3.LUT R23, R5, 0x20, RZ, 0xfc, !PT ;  /* 0x0000002005177812 */ /* 0x000fc400078efcff */
[C---:B------:R-:W-:Y:S02]  /*1b70*/  LOP3.LUT R24, R5.reuse, 0x28, RZ, 0xfc, !PT ;  /* 0x0000002805187812 */ /* 0x040fe400078efcff */
[----:B------:R-:W-:Y:S02]  /*1b80*/  LOP3.LUT R25, R5, 0x30, RZ, 0xfc, !PT ;  /* 0x0000003005197812 */ /* 0x000fe400078efcff */
[----:B------:R-:W-:Y:S02]  /*1b90*/  ISETP.GE.AND P2, PT, R22, UR7, PT ;  /* 0x0000000716007c0c */ /* 0x000fe4000bf46270 */
[----:B------:R-:W-:Y:S01]  /*1ba0*/  ISETP.GE.AND P3, PT, R23, UR7, PT ;  /* 0x0000000717007c0c */ /* 0x000fe2000bf66270 */
[----:B------:R-:W-:Y:S01]  /*1bb0*/  IMAD.WIDE R22, R69, 0x2, R80 ;  /* 0x0000000245167825 */ /* 0x000fe200078e0250 */
[----:B------:R-:W-:Y:S02]  /*1bc0*/  PRMT R21, RZ, 0x7610, R21 ;  /* 0x00007610ff157816 */ /* 0x000fe40000000015 */
[----:B------:R-:W-:-:S02]  /*1bd0*/  ISETP.GE.AND P4, PT, R24, UR7, PT ;  /* 0x0000000718007c0c */ /* 0x000fc4000bf86270 */
[----:B------:R-:W-:Y:S02]  /*1be0*/  ISETP.GE.AND P5, PT, R25, UR7, PT ;  /* 0x0000000719007c0c */ /* 0x000fe4000bfa6270 */
[----:B------:R-:W-:Y:S01]  /*1bf0*/  ISETP.GE.AND P6, PT, R26, UR7, PT ;  /* 0x000000071a007c0c */ /* 0x000fe2000bfc6270 */
[----:B------:R0:W3:Y:S01]  /*1c00*/  @!P1 LDG.E.U16 R21, desc[UR8][R22.64] ;  /* 0x0000000816159981 */ /* 0x0000e2000c1e1500 */
[----:B------:R-:W-:Y:S01]  /*1c10*/  PRMT R20, RZ, 0x7610, R20 ;  /* 0x00007610ff147816 */ /* 0x000fe20000000014 */
[----:B------:R-:W-:Y:S01]  /*1c20*/  IMAD.WIDE R28, R64, 0x2, R80 ;  /* 0x00000002401c7825 */ /* 0x000fe200078e0250 */
[----:B------:R-:W-:Y:S02]  /*1c30*/  PRMT R24, RZ, 0x7610, R24 ;  /* 0x00007610ff187816 */ /* 0x000fe40000000018 */
[----:B------:R-:W-:Y:S01]  /*1c40*/  PRMT R25, RZ, 0x7610, R25 ;  /* 0x00007610ff197816 */ /* 0x000fe20000000019 */
[----:B------:R-:W-:Y:S01]  /*1c50*/  IMAD.WIDE R38, R15, 0x2, R80 ;  /* 0x000000020f267825 */ /* 0x000fe200078e0250 */
[----:B------:R1:W4:Y:S01]  /*1c60*/  @!P0 LDG.E.U16 R20, desc[UR8][R16.64] ;  /* 0x0000000810148981 */ /* 0x000322000c1e1500 */
[----:B------:R-:W-:-:S02]  /*1c70*/  PRMT R26, RZ, 0x7610, R26 ;  /* 0x00007610ff1a7816 */ /* 0x000fc4000000001a */
[----:B0-----:R-:W-:Y:S01]  /*1c80*/  PRMT R22, RZ, 0x7610, R22 ;  /* 0x00007610ff167816 */ /* 0x001fe20000000016 */
[----:B------:R-:W-:Y:S01]  /*1c90*/  IMAD.WIDE R44, R62, 0x2, R80 ;  /* 0x000000023e2c7825 */ /* 0x000fe200078e0250 */
[----:B------:R-:W-:Y:S01]  /*1ca0*/  PRMT R23, RZ, 0x7610, R23 ;  /* 0x00007610ff177816 */ /* 0x000fe20000000017 */
[----:B------:R-:W5:Y:S02]  /*1cb0*/  @!P4 LDG.E.U16 R24, desc[UR8][R38.64] ;  /* 0x000000082618c981 */ /* 0x000f64000c1e1500 */
[--C-:B------:R-:W-:Y:S02]  /*1cc0*/  IMAD.WIDE R46, R65, 0x2, R80.reuse ;  /* 0x00000002412e7825 */ /* 0x100fe400078e0250 */
[----:B------:R0:W5:Y:S02]  /*1cd0*/  @!P5 LDG.E.U16 R25, desc[UR8][R44.64] ;  /* 0x000000082c19d981 */ /* 0x000164000c1e1500 */
[----:B-1----:R-:W-:Y:S02]  /*1ce0*/  IMAD.WIDE R16, R13, 0x2, R80 ;  /* 0x000000020d107825 */ /* 0x002fe400078e0250 */
[----:B------:R-:W5:Y:S04]  /*1cf0*/  @!P3 LDG.E.U16 R23, desc[UR8][R28.64] ;  /* 0x000000081c17b981 */ /* 0x000f68000c1e1500 */
[----:B------:R-:W5:Y:S04]  /*1d00*/  @!P2 LDG.E.U16 R22, desc[UR8][R16.64] ;  /* 0x000000081016a981 */ /* 0x000f68000c1e1500 */
[----:B------:R1:W5:Y:S01]  /*1d10*/  @!P6 LDG.E.U16 R26, desc[UR8][R46.64] ;  /* 0x000000082e1ae981 */ /* 0x000362000c1e1500 */
[----:B------:R-:W-:Y:S01]  /*1d20*/  BAR.SYNC.DEFER_BLOCKING 0x0 ;  /* 0x0000000000007b1d */ /* 0x000fe20000010000 */
[----:B------:R-:W-:Y:S01]  /*1d30*/  ISETP.GE.AND P0, PT, R9, UR7, PT ;  /* 0x0000000709007c0c */ /* 0x000fe2000bf06270 */
[----:B0-----:R-:W-:-:S02]  /*1d40*/  IMAD.MOV.U32 R44, RZ, RZ, R82 ;  /* 0x000000ffff2c7224 */ /* 0x001fc400078e0052 */
[----:B------:R-:W-:Y:S02]  /*1d50*/  IMAD.MOV.U32 R45, RZ, RZ, R30 ;  /* 0x000000ffff2d7224 */ /* 0x000fe400078e001e */
[----:B-1----:R-:W-:Y:S02]  /*1d60*/  IMAD.MOV.U32 R47, RZ, RZ, R50 ;  /* 0x000000ffff2f7224 */ /* 0x002fe400078e0032 */
[----:B------:R-:W-:Y:S01]  /*1d70*/  IMAD.MOV.U32 R50, RZ, RZ, R83 ;  /* 0x000000ffff327224 */ /* 0x000fe200078e0053 */
[----:B------:R-:W-:Y:S01]  /*1d80*/  PRMT R28, RZ, 0x7610, R28 ;  /* 0x00007610ff1c7816 */ /* 0x000fe2000000001c */
[----:B------:R-:W-:Y:S01]  /*1d90*/  IMAD.MOV.U32 R46, RZ, RZ, R27 ;  /* 0x000000ffff2e7224 */ /* 0x000fe200078e001b */
[----:B------:R-:W-:Y:S01]  /*1da0*/  PRMT R30, RZ, 0x7610, R30 ;  /* 0x00007610ff1e7816 */ /* 0x000fe2000000001e */
[----:B------:R-:W-:Y:S01]  /*1db0*/  IMAD.WIDE R38, R68, 0x2, R50 ;  /* 0x0000000244267825 */ /* 0x000fe200078e0232 */
[----:B------:R-:W-:-:S03]  /*1dc0*/  PRMT R27, RZ, 0x7610, R27 ;  /* 0x00007610ff1b7816 */ /* 0x000fc6000000001b */
[----:B------:R-:W-:Y:S01]  /*1dd0*/  IMAD.WIDE R84, R68, 0x2, R44 ;  /* 0x0000000244547825 */ /* 0x000fe200078e022c */
[----:B------:R-:W-:-:S03]  /*1de0*/  PRMT R29, RZ, 0x7610, R29 ;  /* 0x00007610ff1d7816 */ /* 0x000fc6000000001d */
[C---:B------:R-:W-:Y:S01]  /*1df0*/  IMAD.WIDE R16, R68.reuse, 0x2, R48 ;  /* 0x0000000244107825 */ /* 0x040fe200078e0230 */
[----:B------:R-:W-:Y:S01]  /*1e00*/  LOP3.LUT R53, R53, R52, RZ, 0x3c, !PT ;  /* 0x0000003435357212 */ /* 0x000fe200078e3cff */
[----:B------:R0:W5:Y:S02]  /*1e10*/  @!P0 LDG.E.U16 R28, desc[UR8][R38.64] ;  /* 0x00000008261c8981 */ /* 0x000164000c1e1500 */
[----:B------:R-:W-:Y:S02]  /*1e20*/  IMAD.WIDE R82, R68, 0x2, R46 ;  /* 0x0000000244527825 */ /* 0x000fe400078e022e */
[----:B------:R1:W5:Y:S04]  /*1e30*/  @!P0 LDG.E.U16 R30, desc[UR8][R84.64] ;  /* 0x00000008541e8981 */ /* 0x000368000c1e1500 */
[----:B------:R1:W5:Y:S01]  /*1e40*/  @!P0 LDG.E.U16 R27, desc[UR8][R16.64] ;  /* 0x00000008101b8981 */ /* 0x000362000c1e1500 */
[----:B0-----:R-:W-:-:S03]  /*1e50*/  PRMT R38, RZ, 0x7610, R38 ;  /* 0x00007610ff267816 */ /* 0x001fc60000000026 */
[----:B------:R0:W5:Y:S01]  /*1e60*/  @!P0 LDG.E.U16 R29, desc[UR8][R82.64] ;  /* 0x00000008521d8981 */ /* 0x000162000c1e1500 */
[----:B-1----:R-:W-:Y:S01]  /*1e70*/  IMAD.WIDE R84, R68, 0x2, R42 ;  /* 0x0000000244547825 */ /* 0x002fe200078e022a */
[----:B------:R-:W-:-:S03]  /*1e80*/  LOP3.LUT R52, R53, R52, RZ, 0x3c, !PT ;  /* 0x0000003435347212 */ /* 0x000fc600078e3cff */
[----:B------:R-:W-:Y:S02]  /*1e90*/  IMAD.MOV.U32 R16, RZ, RZ, R31 ;  /* 0x000000ffff107224 */ /* 0x000fe400078e001f */
[----:B------:R-:W-:Y:S01]  /*1ea0*/  IMAD.MOV.U32 R17, RZ, RZ, R73 ;  /* 0x000000ffff117224 */ /* 0x000fe200078e0049 */
[----:B------:R-:W-:Y:S01]  /*1eb0*/  PRMT R31, RZ, 0x7610, R31 ;  /* 0x00007610ff1f7816 */ /* 0x000fe2000000001f */
[----:B------:R1:W5:Y:S01]  /*1ec0*/  @!P0 LDG.E.U16 R38, desc[UR8][R84.64] ;  /* 0x0000000854268981 */ /* 0x000362000c1e1500 */
[----:B------:R-:W-:Y:S01]  /*1ed0*/  PRMT R73, RZ, 0x7610, R73 ;  /* 0x00007610ff497816 */ /* 0x000fe20000000049 */
[C---:B0-----:R-:W-:Y:S01]  /*1ee0*/  IMAD.WIDE R82, R68.reuse, 0x2, R16 ;  /* 0x0000000244527825 */ /* 0x041fe200078e0210 */
[----:B------:R-:W-:Y:S02]  /*1ef0*/  PRMT R39, RZ, 0x7610, R39 ;  /* 0x00007610ff277816 */ /* 0x000fe40000000027 */
[----:B------:R-:W-:Y:S01]  /*1f00*/  LOP3.LUT R53, R53, R52, RZ, 0x3c, !PT ;  /* 0x0000003435357212 */ /* 0x000fe200078e3cff */
[C---:B------:R-:W-:Y:S01]  /*1f10*/  IMAD.WIDE R86, R68.reuse, 0x2, R40 ;  /* 0x0000000244567825 */ /* 0x040fe200078e0228 */
[----:B------:R0:W5:Y:S03]  /*1f20*/  @!P0 LDG.E.U16 R31, desc[UR8][R82.64] ;  /* 0x00000008521f8981 */ /* 0x000166000c1e1500 */
[----:B-1----:R-:W-:Y:S01]  /*1f30*/  IMAD.WIDE R84, R68, 0x2, R18 ;  /* 0x0000000244547825 */ /* 0x002fe200078e0212 */
[----:B------:R1:W5:Y:S04]  /*1f40*/  @!P0 LDG.E.U16 R39, desc[UR8][R86.64] ;  /* 0x0000000856278981 */ /* 0x000368000c1e1500 */
[----:B------:R1:W5:Y:S01]  /*1f50*/  @!P0 LDG.E.U16 R73, desc[UR8][R84.64] ;  /* 0x0000000854498981 */ /* 0x000362000c1e1500 */
[----:B0-----:R-:W-:-:S02]  /*1f60*/  PRMT R83, RZ, 0x7610, R83 ;  /* 0x00007610ff537816 */ /* 0x001fc40000000053 */
[----:B------:R-:W-:Y:S01]  /*1f70*/  PRMT R82, RZ, 0x7610, R82 ;  /* 0x00007610ff527816 */ /* 0x000fe20000000052 */
[----:B-1----:R-:W-:-:S04]  /*1f80*/  IMAD.WIDE R86, R68, 0x2, R52 ;  /* 0x0000000244567825 */ /* 0x002fc800078e0234 */
[C---:B------:R-:W-:Y:S01]  /*1f90*/  IMAD.WIDE R84, R68.reuse, 0x2, R54 ;  /* 0x0000000244547825 */ /* 0x040fe200078e0236 */
[----:B------:R0:W5:Y:S04]  /*1fa0*/  @!P0 LDG.E.U16 R82, desc[UR8][R86.64] ;  /* 0x0000000856528981 */ /* 0x000168000c1e1500 */
[----:B------:R1:W5:Y:S01]  /*1fb0*/  @!P0 LDG.E.U16 R83, desc[UR8][R84.64] ;  /* 0x0000000854538981 */ /* 0x000362000c1e1500 */
[----:B0-----:R-:W-:Y:S01]  /*1fc0*/  IMAD.WIDE R86, R68, 0x2, R56 ;  /* 0x0000000244567825 */ /* 0x001fe200078e0238 */
[----:B-1----:R-:W-:Y:S02]  /*1fd0*/  PRMT R84, RZ, 0x7610, R84 ;  /* 0x00007610ff547816 */ /* 0x002fe40000000054 */
[----:B------:R-:W-:-:S04]  /*1fe0*/  PRMT R85, RZ, 0x7610, R85 ;  /* 0x00007610ff557816 */ /* 0x000fc80000000055 */
[----:B------:R0:W5:Y:S01]  /*1ff0*/  @!P0 LDG.E.U16 R84, desc[UR8][R86.64] ;  /* 0x0000000856548981 */ /* 0x000162000c1e1500 */
[----:B------:R-:W-:Y:S02]  /*2000*/  PRMT R88, RZ, 0x7610, R88 ;  /* 0x00007610ff587816 */ /* 0x000fe40000000058 */
[----:B------:R-:W-:Y:S01]  /*2010*/  LOP3.LUT R79, R79, R78, RZ, 0x3c, !PT ;  /* 0x0000004e4f4f7212 */ /* 0x000fe200078e3cff */
[----:B0-----:R-:W-:-:S03]  /*2020*/  IMAD.WIDE R86, R68, 0x2, R58 ;  /* 0x0000000244567825 */ /* 0x001fc600078e023a */
[C---:B------:R-:W-:Y:S02]  /*2030*/  LOP3.LUT R78, R79.reuse, R78, RZ, 0x3c, !PT ;  /* 0x0000004e4f4e7212 */ /* 0x040fe400078e3cff */
[----:B------:R0:W5:Y:S01]  /*2040*/  @!P0 LDG.E.U16 R85, desc[UR8][R86.64] ;  /* 0x0000000856558981 */ /* 0x000162000c1e1500 */
[----:B------:R-:W-:Y:S02]  /*2050*/  PRMT R89, RZ, 0x7610, R89 ;  /* 0x00007610ff597816 */ /* 0x000fe40000000059 */
[----:B------:R-:W-:Y:S01]  /*2060*/  LOP3.LUT R79, R79, R78, RZ, 0x3c, !PT ;  /* 0x0000004e4f4f7212 */ /* 0x000fe200078e3cff */
[----:B0-----:R-:W-:-:S05]  /*2070*/  IMAD.WIDE R86, R68, 0x2, R60 ;  /* 0x0000000244567825 */ /* 0x001fca00078e023c */
[----:B------:R0:W5:Y:S01]  /*2080*/  @!P0 LDG.E.U16 R88, desc[UR8][R86.64] ;  /* 0x0000000856588981 */ /* 0x000162000c1e1500 */
[----:B------:R-:W-:Y:S01]  /*2090*/  IMAD.MOV.U32 R77, RZ, RZ, R36 ;  /* 0x000000ffff4d7224 */ /* 0x000fe200078e0024 */
[----:B------:R-:W-:Y:S02]  /*20a0*/  PRMT R91, RZ, 0x7610, R91 ;  /* 0x00007610ff5b7816 */ /* 0x000fe4000000005b */
[----:B------:R-:W-:Y:S01]  /*20b0*/  PRMT R90, RZ, 0x7610, R90 ;  /* 0x00007610ff5a7816 */ /* 0x000fe2000000005a */
[----:B0-----:R-:W-:-:S05]  /*20c0*/  IMAD.WIDE R86, R68, 0x2, R74 ;  /* 0x0000000244567825 */ /* 0x001fca00078e024a */
[----:B------:R0:W5:Y:S02]  /*20d0*/  @!P0 LDG.E.U16 R89, desc[UR8][R86.64] ;  /* 0x0000000856598981 */ /* 0x000164000c1e1500 */
[----:B0-----:R-:W-:-:S05]  /*20e0*/  IMAD.WIDE R86, R68, 0x2, R78 ;  /* 0x0000000244567825 */ /* 0x001fca00078e024e */
[----:B------:R-:W5:Y:S04]  /*20f0*/  @!P0 LDG.E.U16 R91, desc[UR8][R86.64] ;  /* 0x00000008565b8981 */ /* 0x000f68000c1e1500 */
[----:B--2---:R0:W-:Y:S02]  /*2100*/  STS.U16 [R10+UR5+0x1000], R76 ;  /* 0x0010004c0a007988 */ /* 0x0041e40008000405 */
[----:B0-----:R-:W-:-:S04]  /*2110*/  IMAD.MOV.U32 R76, RZ, RZ, R37 ;  /* 0x000000ffff4c7224 */ /* 0x001fc800078e0025 */
[----:B------:R-:W-:-:S05]  /*2120*/  IMAD.WIDE R36, R68, 0x2, R76 ;  /* 0x0000000244247825 */ /* 0x000fca00078e024c */
[----:B------:R-:W2:Y:S04]  /*2130*/  @!P0 LDG.E.U16 R90, desc[UR8][R36.64] ;  /* 0x00000008245a8981 */ /* 0x000ea8000c1e1500 */
[----:B---3--:R-:W-:Y:S04]  /*2140*/  STS.U16 [R10+UR5+0x1200], R21 ;  /* 0x001200150a007988 */ /* 0x008fe80008000405 */
[----:B----4-:R-:W-:Y:S04]  /*2150*/  STS.U16 [R10+UR5+0x1100], R20 ;  /* 0x001100140a007988 */ /* 0x010fe80008000405 */
[----:B-----5:R-:W-:Y:S04]  /*2160*/  STS.U16 [R10+UR5+0x1500], R24 ;  /* 0x001500180a007988 */ /* 0x020fe80008000405 */
[----:B------:R-:W-:Y:S04]  /*2170*/  STS.U16 [R10+UR5+0x1600], R25 ;  /* 0x001600190a007988 */ /* 0x000fe80008000405 */
[----:B------:R-:W-:Y:S04]  /*2180*/  STS.U16 [R10+UR5+0x1400], R23 ;  /* 0x001400170a007988 */ /* 0x000fe80008000405 */
[----:B------:R-:W-:Y:S04]  /*2190*/  STS.U16 [R10+UR5+0x1300], R22 ;  /* 0x001300160a007988 */ /* 0x000fe80008000405 */
[----:B------:R-:W-:Y:S04]  /*21a0*/  STS.U16 [R10+UR5+0x1700], R26 ;  /* 0x0017001a0a007988 */ /* 0x000fe80008000405 */
[----:B------:R-:W-:Y:S04]  /*21b0*/  STS.U16 [R10+UR5], R27 ;  /* 0x0000001b0a007988 */ /* 0x000fe80008000405 */
[----:B------:R-:W-:Y:S04]  /*21c0*/  STS.U16 [R10+UR5+0x400], R31 ;  /* 0x0004001f0a007988 */ /* 0x000fe80008000405 */
[----:B------:R-:W-:Y:S04]  /*21d0*/  STS.U16 [R10+UR5+0x800], R82 ;  /* 0x000800520a007988 */ /* 0x000fe80008000405 */
[----:B------:R-:W-:Y:S04]  /*21e0*/  STS.U16 [R10+UR5+0xc00], R88 ;  /* 0x000c00580a007988 */ /* 0x000fe80008000405 */
[----:B------:R-:W-:Y:S04]  /*21f0*/  STS.U16 [R67+UR5+0x100], R28 ;  /* 0x0001001c43007988 */ /* 0x000fe80008000405 */
[----:B------:R-:W-:Y:S04]  /*2200*/  STS.U16 [R67+UR5+0x500], R38 ;  /* 0x0005002643007988 */ /* 0x000fe80008000405 */
[----:B------:R0:W-:Y:S04]  /*2210*/  STS.U16 [R67+UR5+0x900], R83 ;  /* 0x0009005343007988 */ /* 0x0001e80008000405 */
[----:B------:R-:W-:Y:S04]  /*2220*/  STS.U16 [R67+UR5+0xd00], R89 ;  /* 0x000d005943007988 */ /* 0x000fe80008000405 */
[----:B------:R-:W-:Y:S04]  /*2230*/  STS.U16 [R70+UR5+0x200], R29 ;  /* 0x0002001d46007988 */ /* 0x000fe80008000405 */
[----:B------:R-:W-:Y:S04]  /*2240*/  STS.U16 [R70+UR5+0x600], R39 ;  /* 0x0006002746007988 */ /* 0x000fe80008000405 */
[----:B------:R-:W-:Y:S04]  /*2250*/  STS.U16 [R70+UR5+0xa00], R84 ;  /* 0x000a005446007988 */ /* 0x000fe80008000405 */
[----:B------:R-:W-:Y:S04]  /*2260*/  STS.U16 [R70+UR5+0xe00], R91 ;  /* 0x000e005b46007988 */ /* 0x000fe80008000405 */
[----:B------:R-:W-:Y:S04]  /*2270*/  STS.U16 [R71+UR5+0x300], R30 ;  /* 0x0003001e47007988 */ /* 0x000fe80008000405 */
[----:B------:R-:W-:Y:S04]  /*2280*/  STS.U16 [R71+UR5+0x700], R73 ;  /* 0x0007004947007988 */ /* 0x000fe80008000405 */
[----:B------:R-:W-:Y:S01]  /*2290*/  STS.U16 [R71+UR5+0xb00], R85 ;  /* 0x000b005547007988 */ /* 0x000fe20008000405 */
[----:B0-----:R-:W-:-:S03]  /*22a0*/  IMAD.WIDE R82, R66, 0x2, R76 ;  /* 0x0000000242527825 */ /* 0x001fc600078e024c */
[----:B--2---:R-:W-:Y:S01]  /*22b0*/  STS.U16 [R71+UR5+0xf00], R90 ;  /* 0x000f005a47007988 */ /* 0x004fe20008000405 */
[----:B------:R-:W-:Y:S06]  /*22c0*/  BAR.SYNC.DEFER_BLOCKING 0x0 ;  /* 0x0000000000007b1d */ /* 0x000fec0000010000 */
[----:B------:R-:W-:Y:S04]  /*22d0*/  LDSM.16.MT88.4 R36, [R12+0x1000] ;  /* 0x001000000c24783b */ /* 0x000fe80000004200 */
[----:B------:R-:W0:Y:S04]  /*22e0*/  LDSM.16.M88.4 R20, [R11+UR5] ;  /* 0x000000050b14783b */ /* 0x000e280008000200 */
[----:B------:R-:W1:Y:S04]  /*22f0*/  LDSM.16.MT88.4 R28, [R12+0x1200] ;  /* 0x001200000c1c783b */ /* 0x000e680000004200 */
[----:B------:R-:W-:Y:S01]  /*2300*/  LDSM.16.MT88.4 R24, [R12+0x1400] ;  /* 0x001400000c18783b */ /* 0x000fe20000004200 */
[----:B0-----:R-:W-:Y:S03]  /*2310*/  HMMA.16816.F32.BF16 R36, R36, R20, R32 ;  /* 0x000000142424723c */ /* 0x001fe60000041820 */
[----:B------:R-:W0:Y:S01]  /*2320*/  LDSM.16.M88.4 R32, [R72+UR5] ;  /* 0x000000054820783b */ /* 0x000e220008000200 */
[----:B------:R-:W-:-:S04]  /*2330*/  IMAD.U32 R21, RZ, RZ, UR4 ;  /* 0x00000004ff157e24 */ /* 0x000fc8000f8e00ff */
[----:B------:R-:W-:-:S12]  /*2340*/  IMAD.WIDE R76, R21, 0x2, R80 ;  /* 0x00000002154c7825 */ /* 0x000fd800078e0250 */
[----:B-1----:R-:W-:Y:S01]  /*2350*/  HMMA.16816.F32.BF16 R28, R28, R22, R36 ;  /* 0x000000161c1c723c */ /* 0x002fe20000041824 */
[----:B------:R-:W1:Y:S01]  /*2360*/  LDSM.16.MT88.4 R20, [R12+0x1600] ;  /* 0x001600000c14783b */ /* 0x000e620000004200 */
[----:B------:R-:W-:Y:S01]  /*2370*/  UIADD3 UR6, UPT, UPT, UR6, -0x1, URZ ;  /* 0xffffffff06067890 */ /* 0x000fe2000fffe0ff */
[----:B------:R-:W-:-:S03]  /*2380*/  IMAD.WIDE R38, R66, 0x2, R78 ;  /* 0x0000000242267825 */ /* 0x000fc600078e024e */
[----:B------:R-:W-:Y:S01]  /*2390*/  UISETP.NE.U32.AND UP0, UPT, UR6, URZ, UPT ;  /* 0x000000ff0600728c */ /* 0x000fe2000bf05070 */
[----:B------:R-:W-:-:S13]  /*23a0*/  IMAD.WIDE R16, R66, 0x2, R16 ;  /* 0x0000000242107825 */ /* 0x000fda00078e0210 */
[----:B0-----:R-:W-:Y:S01]  /*23b0*/  HMMA.16816.F32.BF16 R24, R24, R32, R28 ;  /* 0x000000201818723c */ /* 0x001fe2000004181c */
[----:B------:R-:W-:Y:S02]  /*23c0*/  IMAD.MOV.U32 R79, RZ, RZ, R38 ;  /* 0x000000ffff4f7224 */ /* 0x000fe400078e0026 */
[----:B------:R-:W-:Y:S02]  /*23d0*/  IMAD.MOV.U32 R78, RZ, RZ, R39 ;  /* 0x000000ffff4e7224 */ /* 0x000fe400078e0027 */
[----:B------:R-:W-:Y:S02]  /*23e0*/  IMAD.MOV.U32 R31, RZ, RZ, R16 ;  /* 0x000000ffff1f7224 */ /* 0x000fe400078e0010 */
[----:B------:R-:W-:Y:S02]  /*23f0*/  IMAD.MOV.U32 R73, RZ, RZ, R17 ;  /* 0x000000ffff497224 */ /* 0x000fe400078e0011 */
[----:B------:R-:W-:Y:S01]  /*2400*/  IMAD.WIDE R38, R66, 0x2, R52 ;  /* 0x0000000242267825 */ /* 0x000fe200078e0234 */
[----:B------:R-:W-:-:S03]  /*2410*/  MOV R37, R82 ;  /* 0x0000005200257202 */ /* 0x000fc60000000f00 */
[----:B------:R-:W-:-:S04]  /*2420*/  IMAD.WIDE R44, R66, 0x2, R44 ;  /* 0x00000002422c7825 */ /* 0x000fc800078e022c */
[----:B------:R-:W-:-:S04]  /*2430*/  IMAD.WIDE R46, R66, 0x2, R46 ;  /* 0x00000002422e7825 */ /* 0x000fc800078e022e */
[C---:B------:R-:W-:Y:S01]  /*2440*/  IMAD.WIDE R16, R66.reuse, 0x2, R50 ;  /* 0x0000000242107825 */ /* 0x040fe200078e0232 */
[----:B-1----:R-:W-:Y:S03]  /*2450*/  HMMA.16816.F32.BF16 R32, R20, R34, R24 ;  /* 0x000000221420723c */ /* 0x002fe60000041818 */
[----:B------:R-:W-:Y:S02]  /*2460*/  IMAD.MOV.U32 R36, RZ, RZ, R83 ;  /* 0x000000ffff247224 */ /* 0x000fe400078e0053 */
[----:B------:R-:W-:Y:S01]  /*2470*/  IMAD.WIDE R74, R66, 0x2, R74 ;  /* 0x00000002424a7825 */ /* 0x000fe200078e024a */
[----:B------:R-:W-:-:S03]  /*2480*/  UIADD3 UR7, UPT, UPT, UR7, -0x40, URZ ;  /* 0xffffffc007077890 */ /* 0x000fc6000fffe0ff */
[----:B------:R-:W-:-:S04]  /*2490*/  IMAD.WIDE R60, R66, 0x2, R60 ;  /* 0x00000002423c7825 */ /* 0x000fc800078e023c */
[----:B------:R-:W-:-:S04]  /*24a0*/  IMAD.WIDE R58, R66, 0x2, R58 ;  /* 0x00000002423a7825 */ /* 0x000fc800078e023a */
[----:B------:R-:W-:-:S04]  /*24b0*/  IMAD.WIDE R56, R66, 0x2, R56 ;  /* 0x0000000242387825 */ /* 0x000fc800078e0238 */
[----:B------:R-:W-:-:S04]  /*24c0*/  IMAD.WIDE R54, R66, 0x2, R54 ;  /* 0x0000000242367825 */ /* 0x000fc800078e0236 */
[----:B------:R-:W-:-:S04]  /*24d0*/  IMAD.WIDE R18, R66, 0x2, R18 ;  /* 0x0000000242127825 */ /* 0x000fc800078e0212 */
[----:B------:R-:W-:Y:S02]  /*24e0*/  IMAD.MOV.U32 R53, RZ, RZ, R38 ;  /* 0x000000ffff357224 */ /* 0x000fe400078e0026 */
[----:B------:R-:W-:Y:S02]  /*24f0*/  IMAD.MOV.U32 R52, RZ, RZ, R39 ;  /* 0x000000ffff347224 */ /* 0x000fe400078e0027 */
[----:B------:R-:W-:-:S04]  /*2500*/  IMAD.WIDE R40, R66, 0x2, R40 ;  /* 0x0000000242287825 */ /* 0x000fc800078e0228 */
[----:B------:R-:W-:-:S04]  /*2510*/  IMAD.WIDE R42, R66, 0x2, R42 ;  /* 0x00000002422a7825 */ /* 0x000fc800078e022a */
[----:B------:R-:W-:Y:S02]  /*2520*/  IMAD.MOV.U32 R82, RZ, RZ, R44 ;  /* 0x000000ffff527224 */ /* 0x000fe400078e002c */
[----:B------:R-:W-:Y:S02]  /*2530*/  IMAD.MOV.U32 R30, RZ, RZ, R45 ;  /* 0x000000ffff1e7224 */ /* 0x000fe400078e002d */
[----:B------:R-:W-:Y:S02]  /*2540*/  IMAD.MOV.U32 R27, RZ, RZ, R46 ;  /* 0x000000ffff1b7224 */ /* 0x000fe400078e002e */
[----:B------:R-:W-:Y:S02]  /*2550*/  IMAD.MOV.U32 R50, RZ, RZ, R47 ;  /* 0x000000ffff327224 */ /* 0x000fe400078e002f */
[----:B------:R-:W-:-:S04]  /*2560*/  IMAD.WIDE R48, R66, 0x2, R48 ;  /* 0x0000000242307825 */ /* 0x000fc800078e0230 */
[----:B------:R-:W-:Y:S02]  /*2570*/  IMAD.MOV.U32 R83, RZ, RZ, R16 ;  /* 0x000000ffff537224 */ /* 0x000fe400078e0010 */
[----:B------:R-:W-:Y:S02]  /*2580*/  IMAD.MOV.U32 R51, RZ, RZ, R17 ;  /* 0x000000ffff337224 */ /* 0x000fe400078e0011 */
[----:B------:R-:W-:Y:S02]  /*2590*/  IMAD.MOV.U32 R80, RZ, RZ, R76 ;  /* 0x000000ffff507224 */ /* 0x000fe400078e004c */
[----:B------:R-:W-:Y:S01]  /*25a0*/  IMAD.MOV.U32 R81, RZ, RZ, R77 ;  /* 0x000000ffff517224 */ /* 0x000fe200078e004d */
[----:B------:R-:W-:Y:S06]  /*25b0*/  BRA.U UP0, `(.L_x_1) ;  /* 0xfffffff5003c7547 */ /* 0x000fec000b83ffff */
[----:B------:R-:W-:Y:S02]  /*25c0*/  F2FP.BF16.F32.PACK_AB R34, R35, R34 ;  /* 0x000000222322723e */ /* 0x000fe400000010ff */
[----:B------:R-:W-:-:S07]  /*25d0*/  F2FP.BF16.F32.PACK_AB R32, R33, R32 ;  /* 0x000000202120723e */ /* 0x000fce00000010ff */
.L_x_0:
[----:B------:R-:W-:Y:S01]  /*25e0*/  BAR.SYNC.DEFER_BLOCKING 0x0 ;  /* 0x0000000000007b1d */ /* 0x000fe20000010000 */
[----:B------:R-:W-:Y:S01]  /*25f0*/  LOP3.LUT R4, R4, 0x2, RZ, 0xc0, !PT ;  /* 0x0000000204047812 */ /* 0x000fe200078ec0ff */
[----:B------:R-:W-:Y:S01]  /*2600*/  IMAD.SHL.U32 R9, R0, 0x4, RZ ;  /* 0x0000000400097824 */ /* 0x000fe200078e00ff */
[----:B------:R-:W-:Y:S02]  /*2610*/  LOP3.LUT R7, R7, 0x1c, R0, 0xf8, !PT ;  /* 0x0000001c07077812 */ /* 0x000fe400078ef800 */
[----:B------:R-:W-:Y:S01]  /*2620*/  LOP3.LUT R6, R6, 0x300, RZ, 0xc0, !PT ;  /* 0x0000030006067812 */ /* 0x000fe200078ec0ff */
[----:B------:R-:W-:Y:S01]  /*2630*/  IMAD R4, R3, 0x2, R4 ;  /* 0x0000000203047824 */ /* 0x000fe200078e0204 */
[----:B------:R-:W-:Y:S01]  /*2640*/  PRMT R10, R32, 0x7632, R10 ;  /* 0x00007632200a7816 */ /* 0x000fe2000000000a */
[----:B------:R-:W0:Y:S01]  /*2650*/  LDCU.128 UR12, c[0x0][0x390] ;  /* 0x00007200ff0c77ac */ /* 0x000e220008000c00 */
[----:B------:R-:W-:Y:S02]  /*2660*/  LOP3.LUT R9, R6, 0x7c, R9, 0xf8, !PT ;  /* 0x0000007c06097812 */ /* 0x000fe400078ef809 */
[----:B------:R-:W-:Y:S01]  /*2670*/  LOP3.LUT R4, R4, R7, RZ, 0xfc, !PT ;  /* 0x0000000704047212 */ /* 0x000fe200078efcff */
[----:B------:R-:W1:Y:S01]  /*2680*/  LDCU UR4, c[0x0][0x3b4] ;  /* 0x00007680ff0477ac */ /* 0x000e620008000800 */
[----:B------:R-:W-:-:S02]  /*2690*/  PRMT R12, R34, 0x7632, R12 ;  /* 0x00007632220c7816 */ /* 0x000fc4000000000c */
[C---:B------:R-:W-:Y:S01]  /*26a0*/  LOP3.LUT R3, R4.reuse, 0x40, RZ, 0x3c, !PT ;  /* 0x0000004004037812 */ /* 0x040fe200078e3cff */
[----:B------:R-:W2:Y:S01]  /*26b0*/  LDCU UR6, c[0x0][0x3b8] ;  /* 0x00007700ff0677ac */ /* 0x000ea20008000800 */
[C---:B------:R-:W-:Y:S02]  /*26c0*/  LOP3.LUT R6, R4.reuse, 0x20, RZ, 0x3c, !PT ;  /* 0x0000002004067812 */ /* 0x040fe400078e3cff */
[----:B------:R-:W-:Y:S02]  /*26d0*/  LOP3.LUT R7, R4, 0x60, RZ, 0x3c, !PT ;  /* 0x0000006004077812 */ /* 0x000fe400078e3cff */
[----:B------:R-:W-:Y:S02]  /*26e0*/  LOP3.LUT R9, R9, 0x60, R0, 0x78, !PT ;  /* 0x0000006009097812 */ /* 0x000fe400078e7800 */
[----:B------:R-:W-:Y:S01]  /*26f0*/  LOP3.LUT R0, R8, 0x18, R5, 0xfe, !PT ;  /* 0x0000001808007812 */ /* 0x000fe200078efe05 */
[----:B------:R3:W-:Y:S01]  /*2700*/  STS.U16 [R4+UR5], R32 ;  /* 0x0000002004007988 */ /* 0x0007e20008000405 */
[----:B0-----:R-:W-:-:S03]  /*2710*/  ISETP.GE.AND P0, PT, R2, UR14, PT ;  /* 0x0000000e02007c0c */ /* 0x001fc6000bf06270 */
[----:B------:R0:W-:Y:S01]  /*2720*/  STS.U16 [R3+UR5+0x200], R10 ;  /* 0x0002000a03007988 */ /* 0x0001e20008000405 */
[----:B-1----:R-:W-:-:S03]  /*2730*/  IMAD R2, R2, UR4, RZ ;  /* 0x0000000402027c24 */ /* 0x002fc6000f8e02ff */
[----:B------:R-:W-:Y:S01]  /*2740*/  STS.U16 [R6+UR5+0x100], R34 ;  /* 0x0001002206007988 */ /* 0x000fe20008000405 */
[----:B---3--:R-:W-:-:S03]  /*2750*/  LOP3.LUT R4, R8, R5, RZ, 0xfc, !PT ;  /* 0x0000000508047212 */ /* 0x008fc600078efcff */
[----:B------:R1:W-:Y:S01]  /*2760*/  STS.U16 [R7+UR5+0x300], R12 ;  /* 0x0003000c07007988 */ /* 0x0003e20008000405 */
[--C-:B0-----:R-:W-:Y:S01]  /*2770*/  LOP3.LUT R3, R8, 0x10, R5.reuse, 0xfe, !PT ;  /* 0x0000001008037812 */ /* 0x101fe200078efe05 */
[----:B--2---:R-:W-:Y:S01]  /*2780*/  IMAD R10, R0, UR6, RZ ;  /* 0x00000006000a7c24 */ /* 0x004fe2000f8e02ff */
[----:B------:R-:W-:Y:S01]  /*2790*/  BAR.SYNC.DEFER_BLOCKING 0x0 ;  /* 0x0000000000007b1d */ /* 0x000fe20000010000 */
[----:B------:R-:W-:Y:S02]  /*27a0*/  LOP3.LUT R5, R8, 0x8, R5, 0xfe, !PT ;  /* 0x0000000808057812 */ /* 0x000fe400078efe05 */
[----:B------:R-:W-:Y:S02]  /*27b0*/  LEA R8, P4, R2, UR12, 0x1 ;  /* 0x0000000c02087c11 */ /* 0x000fe4000f8808ff */
[C---:B------:R-:W-:Y:S01]  /*27c0*/  ISETP.LT.AND P2, PT, R5.reuse, UR15, !P0 ;  /* 0x0000000f05007c0c */ /* 0x040fe2000c741270 */
[C---:B-1----:R-:W-:Y:S01]  /*27d0*/  IMAD R7, R4.reuse, UR6, RZ ;  /* 0x0000000604077c24 */ /* 0x042fe2000f8e02ff */
[----:B------:R-:W-:Y:S01]  /*27e0*/  ISETP.LT.AND P3, PT, R4, UR15, !P0 ;  /* 0x0000000f04007c0c */ /* 0x000fe2000c761270 */
[----:B------:R-:W-:Y:S01]  /*27f0*/  IMAD R5, R5, UR6, RZ ;  /* 0x0000000605057c24 */ /* 0x000fe2000f8e02ff */
[----:B------:R-:W-:-:S02]  /*2800*/  ISETP.LT.AND P1, PT, R3, UR15, !P0 ;  /* 0x0000000f03007c0c */ /* 0x000fc4000c721270 */
[----:B------:R-:W-:Y:S02]  /*2810*/  LEA.HI.X.SX32 R12, R2, UR13, 0x1, P4 ;  /* 0x0000000d020c7c11 */ /* 0x000fe4000a0f0eff */
[----:B------:R-:W-:Y:S02]  /*2820*/  ISETP.LT.AND P0, PT, R0, UR15, !P0 ;  /* 0x0000000f00007c0c */ /* 0x000fe4000c701270 */
[-C--:B------:R-:W-:Y:S02]  /*2830*/  LEA R2, P4, R7, R8.reuse, 0x1 ;  /* 0x0000000807027211 */ /* 0x080fe400078808ff */
[----:B------:R-:W-:-:S04]  /*2840*/  LEA R4, P6, R5, R8, 0x1 ;  /* 0x0000000805047211 */ /* 0x000fc800078c08ff */
[-C--:B------:R-:W-:Y:S01]  /*2850*/  LEA.HI.X.SX32 R5, R5, R12.reuse, 0x1, P6 ;  /* 0x0000000c05057211 */ /* 0x080fe200030f0eff */
[----:B------:R-:W0:Y:S04]  /*2860*/  LDS R11, [R9+UR5] ;  /* 0x00000005090b7984 */ /* 0x000e280008000800 */
[----:B------:R1:W2:Y:S02]  /*2870*/  LDS R13, [R9+UR5+0x80] ;  /* 0x00008005090d7984 */ /* 0x0002a40008000800 */
[----:B-1----:R-:W-:Y:S01]  /*2880*/  IMAD R9, R3, UR6, RZ ;  /* 0x0000000603097c24 */ /* 0x002fe2000f8e02ff */
[----:B------:R-:W-:-:S04]  /*2890*/  LEA.HI.X.SX32 R3, R7, R12, 0x1, P4 ;  /* 0x0000000c07037211 */ /* 0x000fc800020f0eff */
[CC--:B------:R-:W-:Y:S02]  /*28a0*/  LEA R6, P5, R9.reuse, R8.reuse, 0x1 ;  /* 0x0000000809067211 */ /* 0x0c0fe400078a08ff */
[C---:B------:R-:W-:Y:S02]  /*28b0*/  LEA R8, P4, R10.reuse, R8, 0x1 ;  /* 0x000000080a087211 */ /* 0x040fe400078808ff */
[-C--:B------:R-:W-:Y:S02]  /*28c0*/  LEA.HI.X.SX32 R7, R9, R12.reuse, 0x1, P5 ;  /* 0x0000000c09077211 */ /* 0x080fe400028f0eff */
[----:B------:R-:W-:Y:S02]  /*28d0*/  LEA.HI.X.SX32 R9, R10, R12, 0x1, P4 ;  /* 0x0000000c0a097211 */ /* 0x000fe400020f0eff */
[----:B0-----:R-:W-:Y:S01]  /*28e0*/  PRMT R0, R11, 0x7632, R0 ;  /* 0x000076320b007816 */ /* 0x001fe20000000000 */
[----:B------:R0:W-:Y:S04]  /*28f0*/  @P3 STG.E.U16 desc[UR8][R2.64], R11 ;  /* 0x0000000b02003986 */ /* 0x0001e8000c101508 */
[----:B------:R0:W-:Y:S04]  /*2900*/  @P2 STG.E.U16 desc[UR8][R4.64], R0 ;  /* 0x0000000004002986 */ /* 0x0001e8000c101508 */
[----:B--2---:R0:W-:Y:S01]  /*2910*/  @P1 STG.E.U16 desc[UR8][R6.64], R13 ;  /* 0x0000000d06001986 */ /* 0x0041e2000c101508 */
[----:B------:R-:W-:Y:S05]  /*2920*/  @!P0 EXIT ;  /* 0x000000000000894d */ /* 0x000fea0003800000 */
[----:B0-----:R-:W-:-:S05]  /*2930*/  PRMT R4, R13, 0x7632, R4 ;  /* 0x000076320d047816 */ /* 0x001fca0000000004 */
[----:B------:R-:W-:Y:S01]  /*2940*/  STG.E.U16 desc[UR8][R8.64], R4 ;  /* 0x0000000408007986 */ /* 0x000fe2000c101508 */
[----:B------:R-:W-:Y:S05]  /*2950*/  EXIT ;  /* 0x000000000000794d */ /* 0x000fea0003800000 */
.L_x_2:
[----:B------:R-:W-:-:S00]  /*2960*/  BRA `(.L_x_2) ;  /* 0xfffffffc00fc7947 */ /* 0x000fc0000383ffff */
[----:B------:R-:W-:-:S00]  /*2970*/  NOP ;  /* 0x0000000000007918 */ /* 0x000fc00000000000 */
        /* <DEDUP_REMOVED lines=8> */
.L_x_3:


//--------------------- .nv.shared.matmul_kernel  --------------------------
	.section	.nv.shared.matmul_kernel,"aw",@nobits
	.sectionflags	@""
	.align	16
	.zero		1024


//--------------------- .nv.shared.reserved.0     --------------------------
	.section	.nv.shared.reserved.0,"aw",@nobits
	.weak		__nv_reservedSMEM_offset_0_alias
	.size		__nv_reservedSMEM_offset_0_alias, 0, 64
	.other		__nv_reservedSMEM_offset_0_alias,@"STO_CUDA_RESERVED_SHARED STV_DEFAULT"
__nv_reservedSMEM_offset_0_alias:
	.zero		0
	.zero		64


//--------------------- .nv.constant0.matmul_kernel --------------------------
	.section	.nv.constant0.matmul_kernel,"a",@progbits
	.sectionflags	@""
	.align	4
.nv.constant0.matmul_kernel:
	.zero		976


//--------------------- SYMBOLS --------------------------

	.type		.nv.reservedSmem.offset0,@object
	.size		.nv.reservedSmem.offset0,0x4
	.type		.nv.reservedSmem.cap,@object
	.size		.nv.reservedSmem.cap,0x4
